	.target	sm_90a

	.elftype	@"ET_EXEC"


//--------------------- .note.nv.tkinfo           --------------------------
	.section	.note.nv.tkinfo,"",@"SHT_NOTE"
	.sectionflags	@"SHF_NOTE_NV_TKINFO"
	.tkinfo
        /*0018*/ 	.word	0x00000002
        /*0030*/ 	.string	""
        /*0030*/ 	.string	"ptxas"
        /*0030*/ 	.string	"Cuda compilation tools, release 13.0, V13.0.88"
        /*0030*/ 	.string	"Build cuda_13.0.r13.0/compiler.36424714_0"
        /*0030*/ 	.string	"-arch sm_90a -m 64 "



//--------------------- .note.nv.cuinfo           --------------------------
	.section	.note.nv.cuinfo,"",@"SHT_NOTE"
	.sectionflags	@"SHF_NOTE_NV_CUINFO"
        /*0018*/ 	.short	0x0002
        /*001a*/ 	.short	0x005a
        /*001c*/ 	.short	0x0082
	.zero		2


//--------------------- .nv.info                  --------------------------
	.section	.nv.info,"",@"SHT_CUDA_INFO"
	.align	4


	//----- nvinfo : EIATTR_REGCOUNT
	.align		4
        /*0000*/ 	.byte	0x04, 0x2f
        /*0002*/ 	.short	(.L_12 - .L_11)
	.align		4
.L_11:
        /*0004*/ 	.word	index@(_ZN7cutlass13device_kernelINS_4conv6kernel13ConvUniversalINS1_16ConvProblemShapeILNS1_8OperatorE0ELi3EEENS1_10collective14CollectiveConvINS1_46MainloopSm90TmaGmmaWarpSpecializedImplicitGemmILS5_0ELi28ELi3EN4cute5tupleIJNSA_1CILi1EEESD_SD_EEENS1_36KernelImplicitTmaWarpSpecializedSm90ELi1EEENSB_IJNSC_ILi128EEESH_NSB_IJNSC_ILi32EEEEEEEEENS_12float_e4m3_tESL_NSA_8TiledMMAINSA_8MMA_AtomIJNSA_4SM904GMMA31MMA_64x128x32_F32E4M3E4M3_SS_TNILNSP_7ScaleInE1ELSR_1EEEEEENSA_6LayoutISE_NSB_IJNSC_ILi0EEESV_SV_EEEEENSB_IJNSA_10UnderscoreESY_SY_EEEEENS7_6detail26Sm90ImplicitGemmTileTraitsINSA_20SM90_TMA_LOAD_IM2COLENSA_14ComposedLayoutINSA_7SwizzleILi1ELi4ELi3EEENSA_18smem_ptr_flag_bitsILi8EEENSU_INSB_IJNSB_IJNSC_ILi8EEENSC_ILi16EEEEEENSB_IJSI_SD_EEENSB_IJSD_NSC_ILi28EEEEEEEEENSB_IJNSB_IJSI_NSC_ILi256EEEEEENSB_IJSD_SV_EEENSB_IJSV_NSC_ILi4096EEEEEEEEEEEEEvEENS12_INSA_13SM90_TMA_LOADES1N_vEEEENS_8epilogue10collective6detail29Sm90TmaWarpSpecializedAdapterINS1T_15DefaultEpilogueISL_NSB_IJNSB_IJllllEEESD_SV_EEES1Y_NS1S_6thread17LinearCombinationISL_Li1EffLNS1Z_9ScaleType4KindE0ELNS_15FloatRoundStyleE2ESL_EENS_4gemm15EpilogueDefaultEEEEEvvEEEEvNT_6ParamsE)
        /*0008*/ 	.word	0x0000009a


	//----- nvinfo : EIATTR_FRAME_SIZE
	.align		4
.L_12:
        /*000c*/ 	.byte	0x04, 0x11
        /*000e*/ 	.short	(.L_14 - .L_13)
	.align		4
.L_13:
        /*0010*/ 	.word	index@(_ZN7cutlass13device_kernelINS_4conv6kernel13ConvUniversalINS1_16ConvProblemShapeILNS1_8OperatorE0ELi3EEENS1_10collective14CollectiveConvINS1_46MainloopSm90TmaGmmaWarpSpecializedImplicitGemmILS5_0ELi28ELi3EN4cute5tupleIJNSA_1CILi1EEESD_SD_EEENS1_36KernelImplicitTmaWarpSpecializedSm90ELi1EEENSB_IJNSC_ILi128EEESH_NSB_IJNSC_ILi32EEEEEEEEENS_12float_e4m3_tESL_NSA_8TiledMMAINSA_8MMA_AtomIJNSA_4SM904GMMA31MMA_64x128x32_F32E4M3E4M3_SS_TNILNSP_7ScaleInE1ELSR_1EEEEEENSA_6LayoutISE_NSB_IJNSC_ILi0EEESV_SV_EEEEENSB_IJNSA_10UnderscoreESY_SY_EEEEENS7_6detail26Sm90ImplicitGemmTileTraitsINSA_20SM90_TMA_LOAD_IM2COLENSA_14ComposedLayoutINSA_7SwizzleILi1ELi4ELi3EEENSA_18smem_ptr_flag_bitsILi8EEENSU_INSB_IJNSB_IJNSC_ILi8EEENSC_ILi16EEEEEENSB_IJSI_SD_EEENSB_IJSD_NSC_ILi28EEEEEEEEENSB_IJNSB_IJSI_NSC_ILi256EEEEEENSB_IJSD_SV_EEENSB_IJSV_NSC_ILi4096EEEEEEEEEEEEEvEENS12_INSA_13SM90_TMA_LOADES1N_vEEEENS_8epilogue10collective6detail29Sm90TmaWarpSpecializedAdapterINS1T_15DefaultEpilogueISL_NSB_IJNSB_IJllllEEESD_SV_EEES1Y_NS1S_6thread17LinearCombinationISL_Li1EffLNS1Z_9ScaleType4KindE0ELNS_15FloatRoundStyleE2ESL_EENS_4gemm15EpilogueDefaultEEEEEvvEEEEvNT_6ParamsE)
        /*0014*/ 	.word	0x00000000


	//----- nvinfo : EIATTR_MIN_STACK_SIZE
	.align		4
.L_14:
        /*0018*/ 	.byte	0x04, 0x12
        /*001a*/ 	.short	(.L_16 - .L_15)
	.align		4
.L_15:
        /*001c*/ 	.word	index@(_ZN7cutlass13device_kernelINS_4conv6kernel13ConvUniversalINS1_16ConvProblemShapeILNS1_8OperatorE0ELi3EEENS1_10collective14CollectiveConvINS1_46MainloopSm90TmaGmmaWarpSpecializedImplicitGemmILS5_0ELi28ELi3EN4cute5tupleIJNSA_1CILi1EEESD_SD_EEENS1_36KernelImplicitTmaWarpSpecializedSm90ELi1EEENSB_IJNSC_ILi128EEESH_NSB_IJNSC_ILi32EEEEEEEEENS_12float_e4m3_tESL_NSA_8TiledMMAINSA_8MMA_AtomIJNSA_4SM904GMMA31MMA_64x128x32_F32E4M3E4M3_SS_TNILNSP_7ScaleInE1ELSR_1EEEEEENSA_6LayoutISE_NSB_IJNSC_ILi0EEESV_SV_EEEEENSB_IJNSA_10UnderscoreESY_SY_EEEEENS7_6detail26Sm90ImplicitGemmTileTraitsINSA_20SM90_TMA_LOAD_IM2COLENSA_14ComposedLayoutINSA_7SwizzleILi1ELi4ELi3EEENSA_18smem_ptr_flag_bitsILi8EEENSU_INSB_IJNSB_IJNSC_ILi8EEENSC_ILi16EEEEEENSB_IJSI_SD_EEENSB_IJSD_NSC_ILi28EEEEEEEEENSB_IJNSB_IJSI_NSC_ILi256EEEEEENSB_IJSD_SV_EEENSB_IJSV_NSC_ILi4096EEEEEEEEEEEEEvEENS12_INSA_13SM90_TMA_LOADES1N_vEEEENS_8epilogue10collective6detail29Sm90TmaWarpSpecializedAdapterINS1T_15DefaultEpilogueISL_NSB_IJNSB_IJllllEEESD_SV_EEES1Y_NS1S_6thread17LinearCombinationISL_Li1EffLNS1Z_9ScaleType4KindE0ELNS_15FloatRoundStyleE2ESL_EENS_4gemm15EpilogueDefaultEEEEEvvEEEEvNT_6ParamsE)
        /*0020*/ 	.word	0x00000000
.L_16:


//--------------------- .nv.compat                --------------------------
	.section	.nv.compat,"",@"SHT_CUDA_COMPAT_INFO"
	.align	4
        /*0000*/ 	.byte	0x02, 0x09, 0x01, 0x00, 0x02, 0x02, 0x04, 0x00, 0x02, 0x05, 0x05, 0x00, 0x03, 0x07, 0x01, 0x01
        /*0010*/ 	.byte	0x02, 0x03, 0x01, 0x00, 0x02, 0x06, 0x01, 0x00, 0x04, 0x0b, 0x08, 0x00, 0x00, 0x00, 0x00, 0x00
        /*0020*/ 	.byte	0x00, 0x00, 0x00, 0x00


//--------------------- .nv.info._ZN7cutlass13device_kernelINS_4conv6kernel13ConvUniversalINS1_16ConvProblemShapeILNS1_8OperatorE0ELi3EEENS1_10collective14CollectiveConvINS1_46MainloopSm90TmaGmmaWarpSpecializedImplicitGemmILS5_0ELi28ELi3EN4cute5tupleIJNSA_1CILi1EEESD_SD_EEENS1_36KernelImplicitTmaWarpSpecializedSm90ELi1EEENSB_IJNSC_ILi128EEESH_NSB_IJNSC_ILi32EEEEEEEEENS_12float_e4m3_tESL_NSA_8TiledMMAINSA_8MMA_AtomIJNSA_4SM904GMMA31MMA_64x128x32_F32E4M3E4M3_SS_TNILNSP_7ScaleInE1ELSR_1EEEEEENSA_6LayoutISE_NSB_IJNSC_ILi0EEESV_SV_EEEEENSB_IJNSA_10UnderscoreESY_SY_EEEEENS7_6detail26Sm90ImplicitGemmTileTraitsINSA_20SM90_TMA_LOAD_IM2COLENSA_14ComposedLayoutINSA_7SwizzleILi1ELi4ELi3EEENSA_18smem_ptr_flag_bitsILi8EEENSU_INSB_IJNSB_IJNSC_ILi8EEENSC_ILi16EEEEEENSB_IJSI_SD_EEENSB_IJSD_NSC_ILi28EEEEEEEEENSB_IJNSB_IJSI_NSC_ILi256EEEEEENSB_IJSD_SV_EEENSB_IJSV_NSC_ILi4096EEEEEEEEEEEEEvEENS12_INSA_13SM90_TMA_LOADES1N_vEEEENS_8epilogue10collective6detail29Sm90TmaWarpSpecializedAdapterINS1T_15DefaultEpilogueISL_NSB_IJNSB_IJllllEEESD_SV_EEES1Y_NS1S_6thread17LinearCombinationISL_Li1EffLNS1Z_9ScaleType4KindE0ELNS_15FloatRoundStyleE2ESL_EENS_4gemm15EpilogueDefaultEEEEEvvEEEEvNT_6ParamsE --------------------------
	.section	.nv.info._ZN7cutlass13device_kernelINS_4conv6kernel13ConvUniversalINS1_16ConvProblemShapeILNS1_8OperatorE0ELi3EEENS1_10collective14CollectiveConvINS1_46MainloopSm90TmaGmmaWarpSpecializedImplicitGemmILS5_0ELi28ELi3EN4cute5tupleIJNSA_1CILi1EEESD_SD_EEENS1_36KernelImplicitTmaWarpSpecializedSm90ELi1EEENSB_IJNSC_ILi128EEESH_NSB_IJNSC_ILi32EEEEEEEEENS_12float_e4m3_tESL_NSA_8TiledMMAINSA_8MMA_AtomIJNSA_4SM904GMMA31MMA_64x128x32_F32E4M3E4M3_SS_TNILNSP_7ScaleInE1ELSR_1EEEEEENSA_6LayoutISE_NSB_IJNSC_ILi0EEESV_SV_EEEEENSB_IJNSA_10UnderscoreESY_SY_EEEEENS7_6detail26Sm90ImplicitGemmTileTraitsINSA_20SM90_TMA_LOAD_IM2COLENSA_14ComposedLayoutINSA_7SwizzleILi1ELi4ELi3EEENSA_18smem_ptr_flag_bitsILi8EEENSU_INSB_IJNSB_IJNSC_ILi8EEENSC_ILi16EEEEEENSB_IJSI_SD_EEENSB_IJSD_NSC_ILi28EEEEEEEEENSB_IJNSB_IJSI_NSC_ILi256EEEEEENSB_IJSD_SV_EEENSB_IJSV_NSC_ILi4096EEEEEEEEEEEEEvEENS12_INSA_13SM90_TMA_LOADES1N_vEEEENS_8epilogue10collective6detail29Sm90TmaWarpSpecializedAdapterINS1T_15DefaultEpilogueISL_NSB_IJNSB_IJllllEEESD_SV_EEES1Y_NS1S_6thread17LinearCombinationISL_Li1EffLNS1Z_9ScaleType4KindE0ELNS_15FloatRoundStyleE2ESL_EENS_4gemm15EpilogueDefaultEEEEEvvEEEEvNT_6ParamsE,"",@"SHT_CUDA_INFO"
	.sectionflags	@""
	.align	4


	//----- nvinfo : EIATTR_CUDA_API_VERSION
	.align		4
        /*0000*/ 	.byte	0x04, 0x37
        /*0002*/ 	.short	(.L_18 - .L_17)
.L_17:
        /*0004*/ 	.word	0x00000082


	//----- nvinfo : EIATTR_KPARAM_INFO
	.align		4
.L_18:
        /*0008*/ 	.byte	0x04, 0x17
        /*000a*/ 	.short	(.L_20 - .L_19)
.L_19:
        /*000c*/ 	.word	0x00000000
        /*0010*/ 	.short	0x0000
        /*0012*/ 	.short	0x0070
        /*0014*/ 	.byte	0x00, 0xf0, 0x01, 0x10


	//----- nvinfo : EIATTR_SPARSE_MMA_MASK
	.align		4
.L_20:
        /*0018*/ 	.byte	0x03, 0x50
        /*001a*/ 	.short	0x0000


	//----- nvinfo : EIATTR_MAXREG_COUNT
	.align		4
        /*001c*/ 	.byte	0x03, 0x1b
        /*001e*/ 	.short	0x00ff


	//----- nvinfo : EIATTR_NUM_BARRIERS
	.align		4
        /*0020*/ 	.byte	0x02, 0x4c
        /*0022*/ 	.byte	0x01
	.zero		1


	//----- nvinfo : EIATTR_MERCURY_ISA_VERSION
	.align		4
        /*0024*/ 	.byte	0x03, 0x5f
        /*0026*/ 	.short	0x0101


	//----- nvinfo : EIATTR_COOP_GROUP_MASK_REGIDS
	.align		4
        /*0028*/ 	.byte	0x04, 0x29
        /*002a*/ 	.short	(.L_22 - .L_21)


	//   ....[0]....
.L_21:
        /*002c*/ 	.word	0xffffffff


	//   ....[1]....
        /*0030*/ 	.word	0xffffffff


	//   ....[2]....
        /*0034*/ 	.word	0xffffffff


	//----- nvinfo : EIATTR_COOP_GROUP_INSTR_OFFSETS
	.align		4
.L_22:
        /*0038*/ 	.byte	0x04, 0x28
        /*003a*/ 	.short	(.L_24 - .L_23)


	//   ....[0]....
.L_23:
        /*003c*/ 	.word	0x00000060


	//   ....[1]....
        /*0040*/ 	.word	0x00000070


	//   ....[2]....
        /*0044*/ 	.word	0x00000130


	//----- nvinfo : EIATTR_MBARRIER_INSTR_OFFSETS
	.align		4
.L_24:
        /*0048*/ 	.byte	0x04, 0x39
        /*004a*/ 	.short	(.L_26 - .L_25)


	//   ....[0]....
.L_25:
        /*004c*/ 	.word	0x00000270
        /*0050*/ 	.word	0x000000ff
        /*0054*/ 	.word	0x00038000
        /*0058*/ 	.short	0x0100
        /*005a*/ 	.byte	0x08
	.zero		1


	//   ....[1]....
        /*005c*/ 	.word	0x00000280
        /*0060*/ 	.word	0x000000ff
        /*0064*/ 	.word	0x000380e0
        /*0068*/ 	.short	0x0100
        /*006a*/ 	.byte	0x08
	.zero		1


	//   ....[2]....
        /*006c*/ 	.word	0x00000290
        /*0070*/ 	.word	0x000000ff
        /*0074*/ 	.word	0x00038008
        /*0078*/ 	.short	0x0100
        /*007a*/ 	.byte	0x08
	.zero		1


	//   ....[3]....
        /*007c*/ 	.word	0x000002a0
        /*0080*/ 	.word	0x000000ff
        /*0084*/ 	.word	0x000380e8
        /*0088*/ 	.short	0x0100
        /*008a*/ 	.byte	0x08
	.zero		1


	//   ....[4]....
        /*008c*/ 	.word	0x000002b0
        /*0090*/ 	.word	0x000000ff
        /*0094*/ 	.word	0x00038010
        /*0098*/ 	.short	0x0100
        /*009a*/ 	.byte	0x08
	.zero		1


	//   ....[5]....
        /*009c*/ 	.word	0x000002c0
        /*00a0*/ 	.word	0x000000ff
        /*00a4*/ 	.word	0x000380f0
        /*00a8*/ 	.short	0x0100
        /*00aa*/ 	.byte	0x08
	.zero		1


	//   ....[6]....
        /*00ac*/ 	.word	0x000002d0
        /*00b0*/ 	.word	0x000000ff
        /*00b4*/ 	.word	0x00038018
        /*00b8*/ 	.short	0x0100
        /*00ba*/ 	.byte	0x08
	.zero		1


	//   ....[7]....
        /*00bc*/ 	.word	0x000002e0
        /*00c0*/ 	.word	0x000000ff
        /*00c4*/ 	.word	0x000380f8
        /*00c8*/ 	.short	0x0100
        /*00ca*/ 	.byte	0x08
	.zero		1


	//   ....[8]....
        /*00cc*/ 	.word	0x000002f0
        /*00d0*/ 	.word	0x000000ff
        /*00d4*/ 	.word	0x00038020
        /*00d8*/ 	.short	0x0100
        /*00da*/ 	.byte	0x08
	.zero		1


	//   ....[9]....
        /*00dc*/ 	.word	0x00000300
        /*00e0*/ 	.word	0x000000ff
        /*00e4*/ 	.word	0x00038100
        /*00e8*/ 	.short	0x0100
        /*00ea*/ 	.byte	0x08
	.zero		1


	//   ....[10]....
        /*00ec*/ 	.word	0x00000310
        /*00f0*/ 	.word	0x000000ff
        /*00f4*/ 	.word	0x00038028
        /*00f8*/ 	.short	0x0100
        /*00fa*/ 	.byte	0x08
	.zero		1


	//   ....[11]....
        /*00fc*/ 	.word	0x00000320
        /*0100*/ 	.word	0x000000ff
        /*0104*/ 	.word	0x00038108
        /*0108*/ 	.short	0x0100
        /*010a*/ 	.byte	0x08
	.zero		1


	//   ....[12]....
        /*010c*/ 	.word	0x00000330
        /*0110*/ 	.word	0x000000ff
        /*0114*/ 	.word	0x00038030
        /*0118*/ 	.short	0x0100
        /*011a*/ 	.byte	0x08
	.zero		1


	//   ....[13]....
        /*011c*/ 	.word	0x00000340
        /*0120*/ 	.word	0x000000ff
        /*0124*/ 	.word	0x00038110
        /*0128*/ 	.short	0x0100
        /*012a*/ 	.byte	0x08
	.zero		1


	//   ....[14]....
        /*012c*/ 	.word	0x00000350
        /*0130*/ 	.word	0x000000ff
        /*0134*/ 	.word	0x00038038
        /*0138*/ 	.short	0x0100
        /*013a*/ 	.byte	0x08
	.zero		1


	//   ....[15]....
        /*013c*/ 	.word	0x00000360
        /*0140*/ 	.word	0x000000ff
        /*0144*/ 	.word	0x00038118
        /*0148*/ 	.short	0x0100
        /*014a*/ 	.byte	0x08
	.zero		1


	//   ....[16]....
        /*014c*/ 	.word	0x00000370
        /*0150*/ 	.word	0x000000ff
        /*0154*/ 	.word	0x00038040
        /*0158*/ 	.short	0x0100
        /*015a*/ 	.byte	0x08
	.zero		1


	//   ....[17]....
        /*015c*/ 	.word	0x00000380
        /*0160*/ 	.word	0x000000ff
        /*0164*/ 	.word	0x00038120
        /*0168*/ 	.short	0x0100
        /*016a*/ 	.byte	0x08
	.zero		1


	//   ....[18]....
        /*016c*/ 	.word	0x00000390
        /*0170*/ 	.word	0x000000ff
        /*0174*/ 	.word	0x00038048
        /*0178*/ 	.short	0x0100
        /*017a*/ 	.byte	0x08
	.zero		1


	//   ....[19]....
        /*017c*/ 	.word	0x000003a0
        /*0180*/ 	.word	0x000000ff
        /*0184*/ 	.word	0x00038128
        /*0188*/ 	.short	0x0100
        /*018a*/ 	.byte	0x08
	.zero		1


	//   ....[20]....
        /*018c*/ 	.word	0x000003b0
        /*0190*/ 	.word	0x000000ff
        /*0194*/ 	.word	0x00038050
        /*0198*/ 	.short	0x0100
        /*019a*/ 	.byte	0x08
	.zero		1


	//   ....[21]....
        /*019c*/ 	.word	0x000003c0
        /*01a0*/ 	.word	0x000000ff
        /*01a4*/ 	.word	0x00038130
        /*01a8*/ 	.short	0x0100
        /*01aa*/ 	.byte	0x08
	.zero		1


	//   ....[22]....
        /*01ac*/ 	.word	0x000003d0
        /*01b0*/ 	.word	0x000000ff
        /*01b4*/ 	.word	0x00038058
        /*01b8*/ 	.short	0x0100
        /*01ba*/ 	.byte	0x08
	.zero		1


	//   ....[23]....
        /*01bc*/ 	.word	0x000003e0
        /*01c0*/ 	.word	0x000000ff
        /*01c4*/ 	.word	0x00038138
        /*01c8*/ 	.short	0x0100
        /*01ca*/ 	.byte	0x08
	.zero		1


	//   ....[24]....
        /*01cc*/ 	.word	0x000003f0
        /*01d0*/ 	.word	0x000000ff
        /*01d4*/ 	.word	0x00038060
        /*01d8*/ 	.short	0x0100
        /*01da*/ 	.byte	0x08
	.zero		1


	//   ....[25]....
        /*01dc*/ 	.word	0x00000400
        /*01e0*/ 	.word	0x000000ff
        /*01e4*/ 	.word	0x00038140
        /*01e8*/ 	.short	0x0100
        /*01ea*/ 	.byte	0x08
	.zero		1


	//   ....[26]....
        /*01ec*/ 	.word	0x00000410
        /*01f0*/ 	.word	0x000000ff
        /*01f4*/ 	.word	0x00038068
        /*01f8*/ 	.short	0x0100
        /*01fa*/ 	.byte	0x08
	.zero		1


	//   ....[27]....
        /*01fc*/ 	.word	0x00000420
        /*0200*/ 	.word	0x000000ff
        /*0204*/ 	.word	0x00038148
        /*0208*/ 	.short	0x0100
        /*020a*/ 	.byte	0x08
	.zero		1


	//   ....[28]....
        /*020c*/ 	.word	0x00000430
        /*0210*/ 	.word	0x000000ff
        /*0214*/ 	.word	0x00038070
        /*0218*/ 	.short	0x0100
        /*021a*/ 	.byte	0x08
	.zero		1


	//   ....[29]....
        /*021c*/ 	.word	0x00000440
        /*0220*/ 	.word	0x000000ff
        /*0224*/ 	.word	0x00038150
        /*0228*/ 	.short	0x0100
        /*022a*/ 	.byte	0x08
	.zero		1


	//   ....[30]....
        /*022c*/ 	.word	0x00000450
        /*0230*/ 	.word	0x000000ff
        /*0234*/ 	.word	0x00038078
        /*0238*/ 	.short	0x0100
        /*023a*/ 	.byte	0x08
	.zero		1


	//   ....[31]....
        /*023c*/ 	.word	0x00000460
        /*0240*/ 	.word	0x000000ff
        /*0244*/ 	.word	0x00038158
        /*0248*/ 	.short	0x0100
        /*024a*/ 	.byte	0x08
	.zero		1


	//   ....[32]....
        /*024c*/ 	.word	0x00000470
        /*0250*/ 	.word	0x000000ff
        /*0254*/ 	.word	0x00038080
        /*0258*/ 	.short	0x0100
        /*025a*/ 	.byte	0x08
	.zero		1


	//   ....[33]....
        /*025c*/ 	.word	0x00000480
        /*0260*/ 	.word	0x000000ff
        /*0264*/ 	.word	0x00038160
        /*0268*/ 	.short	0x0100
        /*026a*/ 	.byte	0x08
	.zero		1


	//   ....[34]....
        /*026c*/ 	.word	0x00000490
        /*0270*/ 	.word	0x000000ff
        /*0274*/ 	.word	0x00038088
        /*0278*/ 	.short	0x0100
        /*027a*/ 	.byte	0x08
	.zero		1


	//   ....[35]....
        /*027c*/ 	.word	0x000004a0
        /*0280*/ 	.word	0x000000ff
        /*0284*/ 	.word	0x00038168
        /*0288*/ 	.short	0x0100
        /*028a*/ 	.byte	0x08
	.zero		1


	//   ....[36]....
        /*028c*/ 	.word	0x000004b0
        /*0290*/ 	.word	0x000000ff
        /*0294*/ 	.word	0x00038090
        /*0298*/ 	.short	0x0100
        /*029a*/ 	.byte	0x08
	.zero		1


	//   ....[37]....
        /*029c*/ 	.word	0x000004c0
        /*02a0*/ 	.word	0x000000ff
        /*02a4*/ 	.word	0x00038170
        /*02a8*/ 	.short	0x0100
        /*02aa*/ 	.byte	0x08
	.zero		1


	//   ....[38]....
        /*02ac*/ 	.word	0x000004d0
        /*02b0*/ 	.word	0x000000ff
        /*02b4*/ 	.word	0x00038098
        /*02b8*/ 	.short	0x0100
        /*02ba*/ 	.byte	0x08
	.zero		1


	//   ....[39]....
        /*02bc*/ 	.word	0x000004e0
        /*02c0*/ 	.word	0x000000ff
        /*02c4*/ 	.word	0x00038178
        /*02c8*/ 	.short	0x0100
        /*02ca*/ 	.byte	0x08
	.zero		1


	//   ....[40]....
        /*02cc*/ 	.word	0x000004f0
        /*02d0*/ 	.word	0x000000ff
        /*02d4*/ 	.word	0x000380a0
        /*02d8*/ 	.short	0x0100
        /*02da*/ 	.byte	0x08
	.zero		1


	//   ....[41]....
        /*02dc*/ 	.word	0x00000500
        /*02e0*/ 	.word	0x000000ff
        /*02e4*/ 	.word	0x00038180
        /*02e8*/ 	.short	0x0100
        /*02ea*/ 	.byte	0x08
	.zero		1


	//   ....[42]....
        /*02ec*/ 	.word	0x00000510
        /*02f0*/ 	.word	0x000000ff
        /*02f4*/ 	.word	0x000380a8
        /*02f8*/ 	.short	0x0100
        /*02fa*/ 	.byte	0x08
	.zero		1


	//   ....[43]....
        /*02fc*/ 	.word	0x00000520
        /*0300*/ 	.word	0x000000ff
        /*0304*/ 	.word	0x00038188
        /*0308*/ 	.short	0x0100
        /*030a*/ 	.byte	0x08
	.zero		1


	//   ....[44]....
        /*030c*/ 	.word	0x00000530
        /*0310*/ 	.word	0x000000ff
        /*0314*/ 	.word	0x000380b0
        /*0318*/ 	.short	0x0100
        /*031a*/ 	.byte	0x08
	.zero		1


	//   ....[45]....
        /*031c*/ 	.word	0x00000540
        /*0320*/ 	.word	0x000000ff
        /*0324*/ 	.word	0x00038190
        /*0328*/ 	.short	0x0100
        /*032a*/ 	.byte	0x08
	.zero		1


	//   ....[46]....
        /*032c*/ 	.word	0x00000550
        /*0330*/ 	.word	0x000000ff
        /*0334*/ 	.word	0x000380b8
        /*0338*/ 	.short	0x0100
        /*033a*/ 	.byte	0x08
	.zero		1


	//   ....[47]....
        /*033c*/ 	.word	0x00000560
        /*0340*/ 	.word	0x000000ff
        /*0344*/ 	.word	0x00038198
        /*0348*/ 	.short	0x0100
        /*034a*/ 	.byte	0x08
	.zero		1


	//   ....[48]....
        /*034c*/ 	.word	0x00000570
        /*0350*/ 	.word	0x000000ff
        /*0354*/ 	.word	0x000380c0
        /*0358*/ 	.short	0x0100
        /*035a*/ 	.byte	0x08
	.zero		1


	//   ....[49]....
        /*035c*/ 	.word	0x00000580
        /*0360*/ 	.word	0x000000ff
        /*0364*/ 	.word	0x000381a0
        /*0368*/ 	.short	0x0100
        /*036a*/ 	.byte	0x08
	.zero		1


	//   ....[50]....
        /*036c*/ 	.word	0x00000590
        /*0370*/ 	.word	0x000000ff
        /*0374*/ 	.word	0x000380c8
        /*0378*/ 	.short	0x0100
        /*037a*/ 	.byte	0x08
	.zero		1


	//   ....[51]....
        /*037c*/ 	.word	0x000005a0
        /*0380*/ 	.word	0x000000ff
        /*0384*/ 	.word	0x000381a8
        /*0388*/ 	.short	0x0100
        /*038a*/ 	.byte	0x08
	.zero		1


	//   ....[52]....
        /*038c*/ 	.word	0x000005b0
        /*0390*/ 	.word	0x000000ff
        /*0394*/ 	.word	0x000380d0
        /*0398*/ 	.short	0x0100
        /*039a*/ 	.byte	0x08
	.zero		1


	//   ....[53]....
        /*039c*/ 	.word	0x000005c0
        /*03a0*/ 	.word	0x000000ff
        /*03a4*/ 	.word	0x000381b0
        /*03a8*/ 	.short	0x0100
        /*03aa*/ 	.byte	0x08
	.zero		1


	//   ....[54]....
        /*03ac*/ 	.word	0x000005d0
        /*03b0*/ 	.word	0x000000ff
        /*03b4*/ 	.word	0x000380d8
        /*03b8*/ 	.short	0x0100
        /*03ba*/ 	.byte	0x08
	.zero		1


	//   ....[55]....
        /*03bc*/ 	.word	0x000005e0
        /*03c0*/ 	.word	0x000000ff
        /*03c4*/ 	.word	0x000381b8
        /*03c8*/ 	.short	0x0100
        /*03ca*/ 	.byte	0x08
	.zero		1


	//   ....[56]....
        /*03cc*/ 	.word	0x00000eb0
        /*03d0*/ 	.word	0x00000006
        /*03d4*/ 	.word	0x00038000
        /*03d8*/ 	.short	0x010a
        /*03da*/ 	.byte	0x3f
	.zero		1


	//   ....[57]....
        /*03dc*/ 	.word	0x00001170
        /*03e0*/ 	.word	0x00000006
        /*03e4*/ 	.word	0x00038000
        /*03e8*/ 	.short	0x010a
        /*03ea*/ 	.byte	0x3f
	.zero		1


	//   ....[58]....
        /*03ec*/ 	.word	0x000012b0
        /*03f0*/ 	.word	0x000000ff
        /*03f4*/ 	.word	0x00000000
        /*03f8*/ 	.short	0x0101
        /*03fa*/ 	.byte	0x06
	.zero		1


	//   ....[59]....
        /*03fc*/ 	.word	0x000014a0
        /*0400*/ 	.word	0x00000004
        /*0404*/ 	.word	0x00000000
        /*0408*/ 	.short	0x0101
        /*040a*/ 	.byte	0x3f
	.zero		1


	//   ....[60]....
        /*040c*/ 	.word	0x0000a430
        /*0410*/ 	.word	0x00000011
        /*0414*/ 	.word	0x000380e0
        /*0418*/ 	.short	0x010a
        /*041a*/ 	.byte	0x3f
	.zero		1


	//   ....[61]....
        /*041c*/ 	.word	0x0000ac00
        /*0420*/ 	.word	0x00000004
        /*0424*/ 	.word	0x00000000
        /*0428*/ 	.short	0x010a
        /*042a*/ 	.byte	0x3f
	.zero		1


	//   ....[62]....
        /*042c*/ 	.word	0x0000acb0
        /*0430*/ 	.word	0x00000000
        /*0434*/ 	.word	0x00000000
        /*0438*/ 	.short	0x010a
        /*043a*/ 	.byte	0x3f
	.zero		1


	//   ....[63]....
        /*043c*/ 	.word	0x0000ad60
        /*0440*/ 	.word	0x00000000
        /*0444*/ 	.word	0x00000000
        /*0448*/ 	.short	0x010a
        /*044a*/ 	.byte	0x3f
	.zero		1


	//   ....[64]....
        /*044c*/ 	.word	0x0000ae10
        /*0450*/ 	.word	0x00000000
        /*0454*/ 	.word	0x00000000
        /*0458*/ 	.short	0x010a
        /*045a*/ 	.byte	0x3f
	.zero		1


	//   ....[65]....
        /*045c*/ 	.word	0x0000aec0
        /*0460*/ 	.word	0x00000000
        /*0464*/ 	.word	0x00000000
        /*0468*/ 	.short	0x010a
        /*046a*/ 	.byte	0x3f
	.zero		1


	//   ....[66]....
        /*046c*/ 	.word	0x0000af70
        /*0470*/ 	.word	0x00000000
        /*0474*/ 	.word	0x00000000
        /*0478*/ 	.short	0x010a
        /*047a*/ 	.byte	0x3f
	.zero		1


	//   ....[67]....
        /*047c*/ 	.word	0x0000b020
        /*0480*/ 	.word	0x00000000
        /*0484*/ 	.word	0x00000000
        /*0488*/ 	.short	0x010a
        /*048a*/ 	.byte	0x3f
	.zero		1


	//   ....[68]....
        /*048c*/ 	.word	0x0000b0d0
        /*0490*/ 	.word	0x00000000
        /*0494*/ 	.word	0x00000000
        /*0498*/ 	.short	0x010a
        /*049a*/ 	.byte	0x3f
	.zero		1


	//   ....[69]....
        /*049c*/ 	.word	0x0000b180
        /*04a0*/ 	.word	0x00000000
        /*04a4*/ 	.word	0x00000000
        /*04a8*/ 	.short	0x010a
        /*04aa*/ 	.byte	0x3f
	.zero		1


	//   ....[70]....
        /*04ac*/ 	.word	0x0000b230
        /*04b0*/ 	.word	0x00000000
        /*04b4*/ 	.word	0x00000000
        /*04b8*/ 	.short	0x010a
        /*04ba*/ 	.byte	0x3f
	.zero		1


	//   ....[71]....
        /*04bc*/ 	.word	0x0000b2e0
        /*04c0*/ 	.word	0x00000000
        /*04c4*/ 	.word	0x00000000
        /*04c8*/ 	.short	0x010a
        /*04ca*/ 	.byte	0x3f
	.zero		1


	//   ....[72]....
        /*04cc*/ 	.word	0x0000b390
        /*04d0*/ 	.word	0x00000000
        /*04d4*/ 	.word	0x00000000
        /*04d8*/ 	.short	0x010a
        /*04da*/ 	.byte	0x3f
	.zero		1


	//   ....[73]....
        /*04dc*/ 	.word	0x0000b440
        /*04e0*/ 	.word	0x00000000
        /*04e4*/ 	.word	0x00000000
        /*04e8*/ 	.short	0x010a
        /*04ea*/ 	.byte	0x3f
	.zero		1


	//   ....[74]....
        /*04ec*/ 	.word	0x0000b4f0
        /*04f0*/ 	.word	0x00000000
        /*04f4*/ 	.word	0x00000000
        /*04f8*/ 	.short	0x010a
        /*04fa*/ 	.byte	0x3f
	.zero		1


	//   ....[75]....
        /*04fc*/ 	.word	0x0000b5a0
        /*0500*/ 	.word	0x00000000
        /*0504*/ 	.word	0x00000000
        /*0508*/ 	.short	0x010a
        /*050a*/ 	.byte	0x3f
	.zero		1


	//   ....[76]....
        /*050c*/ 	.word	0x0000b650
        /*0510*/ 	.word	0x00000000
        /*0514*/ 	.word	0x00000000
        /*0518*/ 	.short	0x010a
        /*051a*/ 	.byte	0x3f
	.zero		1


	//   ....[77]....
        /*051c*/ 	.word	0x0000b700
        /*0520*/ 	.word	0x00000000
        /*0524*/ 	.word	0x00000000
        /*0528*/ 	.short	0x010a
        /*052a*/ 	.byte	0x3f
	.zero		1


	//   ....[78]....
        /*052c*/ 	.word	0x0000b7b0
        /*0530*/ 	.word	0x00000000
        /*0534*/ 	.word	0x00000000
        /*0538*/ 	.short	0x010a
        /*053a*/ 	.byte	0x3f
	.zero		1


	//   ....[79]....
        /*053c*/ 	.word	0x0000b860
        /*0540*/ 	.word	0x00000000
        /*0544*/ 	.word	0x00000000
        /*0548*/ 	.short	0x010a
        /*054a*/ 	.byte	0x3f
	.zero		1


	//   ....[80]....
        /*054c*/ 	.word	0x0000b910
        /*0550*/ 	.word	0x00000000
        /*0554*/ 	.word	0x00000000
        /*0558*/ 	.short	0x010a
        /*055a*/ 	.byte	0x3f
	.zero		1


	//   ....[81]....
        /*055c*/ 	.word	0x0000b9c0
        /*0560*/ 	.word	0x00000000
        /*0564*/ 	.word	0x00000000
        /*0568*/ 	.short	0x010a
        /*056a*/ 	.byte	0x3f
	.zero		1


	//   ....[82]....
        /*056c*/ 	.word	0x0000ba70
        /*0570*/ 	.word	0x00000000
        /*0574*/ 	.word	0x00000000
        /*0578*/ 	.short	0x010a
        /*057a*/ 	.byte	0x3f
	.zero		1


	//   ....[83]....
        /*057c*/ 	.word	0x0000bb20
        /*0580*/ 	.word	0x00000000
        /*0584*/ 	.word	0x00000000
        /*0588*/ 	.short	0x010a
        /*058a*/ 	.byte	0x3f
	.zero		1


	//   ....[84]....
        /*058c*/ 	.word	0x0000bbd0
        /*0590*/ 	.word	0x00000000
        /*0594*/ 	.word	0x00000000
        /*0598*/ 	.short	0x010a
        /*059a*/ 	.byte	0x3f
	.zero		1


	//   ....[85]....
        /*059c*/ 	.word	0x0000bc80
        /*05a0*/ 	.word	0x00000000
        /*05a4*/ 	.word	0x00000000
        /*05a8*/ 	.short	0x010a
        /*05aa*/ 	.byte	0x3f
	.zero		1


	//   ....[86]....
        /*05ac*/ 	.word	0x0000bd30
        /*05b0*/ 	.word	0x00000000
        /*05b4*/ 	.word	0x00000000
        /*05b8*/ 	.short	0x010a
        /*05ba*/ 	.byte	0x3f
	.zero		1


	//   ....[87]....
        /*05bc*/ 	.word	0x0000bde0
        /*05c0*/ 	.word	0x00000000
        /*05c4*/ 	.word	0x00000000
        /*05c8*/ 	.short	0x010a
        /*05ca*/ 	.byte	0x3f
	.zero		1


	//   ....[88]....
        /*05cc*/ 	.word	0x0000be90
        /*05d0*/ 	.word	0x00000002
        /*05d4*/ 	.word	0x00000000
        /*05d8*/ 	.short	0x010a
        /*05da*/ 	.byte	0x3f
	.zero		1


	//----- nvinfo : EIATTR_NUM_MBARRIERS
	.align		4
.L_26:
        /*05dc*/ 	.byte	0x03, 0x38
        /*05de*/ 	.short	0x0038


	//----- nvinfo : EIATTR_EXIT_INSTR_OFFSETS
	.align		4
        /*05e0*/ 	.byte	0x04, 0x1c
        /*05e2*/ 	.short	(.L_28 - .L_27)


	//   ....[0]....
.L_27:
        /*05e4*/ 	.word	0x000009e0


	//   ....[1]....
        /*05e8*/ 	.word	0x000015e0


	//   ....[2]....
        /*05ec*/ 	.word	0x000081a0


	//   ....[3]....
        /*05f0*/ 	.word	0x000081c0


	//   ....[4]....
        /*05f4*/ 	.word	0x0000a200


	//   ....[5]....
        /*05f8*/ 	.word	0x0000a220


	//   ....[6]....
        /*05fc*/ 	.word	0x0000a240


	//   ....[7]....
        /*0600*/ 	.word	0x0000aaf0


	//   ....[8]....
        /*0604*/ 	.word	0x0000bec0


	//----- nvinfo : EIATTR_MAX_THREADS
	.align		4
.L_28:
        /*0608*/ 	.byte	0x04, 0x05
        /*060a*/ 	.short	(.L_30 - .L_29)
.L_29:
        /*060c*/ 	.word	0x00000100
        /*0610*/ 	.word	0x00000001
        /*0614*/ 	.word	0x00000001


	//----- nvinfo : EIATTR_CRS_STACK_SIZE
	.align		4
.L_30:
        /*0618*/ 	.byte	0x04, 0x1e
        /*061a*/ 	.short	(.L_32 - .L_31)
.L_31:
        /*061c*/ 	.word	0x00000000


	//----- nvinfo : EIATTR_CBANK_PARAM_SIZE
	.align		4
.L_32:
        /*0620*/ 	.byte	0x03, 0x19
        /*0622*/ 	.short	0x0470


	//----- nvinfo : EIATTR_PARAM_CBANK
	.align		4
        /*0624*/ 	.byte	0x04, 0x0a
        /*0626*/ 	.short	(.L_34 - .L_33)
	.align		4
.L_33:
        /*0628*/ 	.word	index@(.nv.constant0._ZN7cutlass13device_kernelINS_4conv6kernel13ConvUniversalINS1_16ConvProblemShapeILNS1_8OperatorE0ELi3EEENS1_10collective14CollectiveConvINS1_46MainloopSm90TmaGmmaWarpSpecializedImplicitGemmILS5_0ELi28ELi3EN4cute5tupleIJNSA_1CILi1EEESD_SD_EEENS1_36KernelImplicitTmaWarpSpecializedSm90ELi1EEENSB_IJNSC_ILi128EEESH_NSB_IJNSC_ILi32EEEEEEEEENS_12float_e4m3_tESL_NSA_8TiledMMAINSA_8MMA_AtomIJNSA_4SM904GMMA31MMA_64x128x32_F32E4M3E4M3_SS_TNILNSP_7ScaleInE1ELSR_1EEEEEENSA_6LayoutISE_NSB_IJNSC_ILi0EEESV_SV_EEEEENSB_IJNSA_10UnderscoreESY_SY_EEEEENS7_6detail26Sm90ImplicitGemmTileTraitsINSA_20SM90_TMA_LOAD_IM2COLENSA_14ComposedLayoutINSA_7SwizzleILi1ELi4ELi3EEENSA_18smem_ptr_flag_bitsILi8EEENSU_INSB_IJNSB_IJNSC_ILi8EEENSC_ILi16EEEEEENSB_IJSI_SD_EEENSB_IJSD_NSC_ILi28EEEEEEEEENSB_IJNSB_IJSI_NSC_ILi256EEEEEENSB_IJSD_SV_EEENSB_IJSV_NSC_ILi4096EEEEEEEEEEEEEvEENS12_INSA_13SM90_TMA_LOADES1N_vEEEENS_8epilogue10collective6detail29Sm90TmaWarpSpecializedAdapterINS1T_15DefaultEpilogueISL_NSB_IJNSB_IJllllEEESD_SV_EEES1Y_NS1S_6thread17LinearCombinationISL_Li1EffLNS1Z_9ScaleType4KindE0ELNS_15FloatRoundStyleE2ESL_EENS_4gemm15EpilogueDefaultEEEEEvvEEEEvNT_6ParamsE)
        /*062c*/ 	.short	0x0210
        /*062e*/ 	.short	0x0470


	//----- nvinfo : EIATTR_SW_WAR
	.align		4
.L_34:
        /*0630*/ 	.byte	0x04, 0x36
        /*0632*/ 	.short	(.L_36 - .L_35)
.L_35:
        /*0634*/ 	.word	0x00000008
.L_36:


//--------------------- .nv.callgraph             --------------------------
	.section	.nv.callgraph,"",@"SHT_CUDA_CALLGRAPH"
	.align	4
	.sectionentsize	8
	.align		4
        /*0000*/ 	.word	0x00000000
	.align		4
        /*0004*/ 	.word	0xffffffff
	.align		4
        /*0008*/ 	.word	0x00000000
	.align		4
        /*000c*/ 	.word	0xfffffffe
	.align		4
        /*0010*/ 	.word	0x00000000
	.align		4
        /*0014*/ 	.word	0xfffffffd
	.align		4
        /*0018*/ 	.word	0x00000000
	.align		4
        /*001c*/ 	.word	0xfffffffc


//--------------------- .nv.constant4             --------------------------
	.section	.nv.constant4,"a",@progbits
	.align	8
	.align		8
.nv.constant4:
        /*0000*/ 	.dword	_ZN39_INTERNAL_4da0f2fd_4_k_cu_de29bb5b_27844cuda3std3__45__cpo5beginE
	.align		8
        /*0008*/ 	.dword	_ZN39_INTERNAL_4da0f2fd_4_k_cu_de29bb5b_27844cuda3std3__45__cpo3endE
	.align		8
        /*0010*/ 	.dword	_ZN39_INTERNAL_4da0f2fd_4_k_cu_de29bb5b_27844cuda3std3__45__cpo6cbeginE
	.align		8
        /*0018*/ 	.dword	_ZN39_INTERNAL_4da0f2fd_4_k_cu_de29bb5b_27844cuda3std3__45__cpo4cendE
	.align		8
        /*0020*/ 	.dword	_ZN39_INTERNAL_4da0f2fd_4_k_cu_de29bb5b_27844cuda3std3__441_GLOBAL__N__4da0f2fd_4_k_cu_de29bb5b_27846ignoreE
	.align		8
        /*0028*/ 	.dword	_ZN39_INTERNAL_4da0f2fd_4_k_cu_de29bb5b_27844cuda3std3__419piecewise_constructE
	.align		8
        /*0030*/ 	.dword	_ZN39_INTERNAL_4da0f2fd_4_k_cu_de29bb5b_27844cuda3std3__48in_placeE
	.align		8
        /*0038*/ 	.dword	_ZN39_INTERNAL_4da0f2fd_4_k_cu_de29bb5b_27844cuda3std6ranges3__45__cpo4swapE
	.align		8
        /*0040*/ 	.dword	_ZN39_INTERNAL_4da0f2fd_4_k_cu_de29bb5b_27844cuda3std6ranges3__45__cpo9iter_moveE
	.align		8
        /*0048*/ 	.dword	_ZN39_INTERNAL_4da0f2fd_4_k_cu_de29bb5b_27844cute7productE
	.align		8
        /*0050*/ 	.dword	_ZN39_INTERNAL_4da0f2fd_4_k_cu_de29bb5b_27844cute1_E


//--------------------- .text._ZN7cutlass13device_kernelINS_4conv6kernel13ConvUniversalINS1_16ConvProblemShapeILNS1_8OperatorE0ELi3EEENS1_10collective14CollectiveConvINS1_46MainloopSm90TmaGmmaWarpSpecializedImplicitGemmILS5_0ELi28ELi3EN4cute5tupleIJNSA_1CILi1EEESD_SD_EEENS1_36KernelImplicitTmaWarpSpecializedSm90ELi1EEENSB_IJNSC_ILi128EEESH_NSB_IJNSC_ILi32EEEEEEEEENS_12float_e4m3_tESL_NSA_8TiledMMAINSA_8MMA_AtomIJNSA_4SM904GMMA31MMA_64x128x32_F32E4M3E4M3_SS_TNILNSP_7ScaleInE1ELSR_1EEEEEENSA_6LayoutISE_NSB_IJNSC_ILi0EEESV_SV_EEEEENSB_IJNSA_10UnderscoreESY_SY_EEEEENS7_6detail26Sm90ImplicitGemmTileTraitsINSA_20SM90_TMA_LOAD_IM2COLENSA_14ComposedLayoutINSA_7SwizzleILi1ELi4ELi3EEENSA_18smem_ptr_flag_bitsILi8EEENSU_INSB_IJNSB_IJNSC_ILi8EEENSC_ILi16EEEEEENSB_IJSI_SD_EEENSB_IJSD_NSC_ILi28EEEEEEEEENSB_IJNSB_IJSI_NSC_ILi256EEEEEENSB_IJSD_SV_EEENSB_IJSV_NSC_ILi4096EEEEEEEEEEEEEvEENS12_INSA_13SM90_TMA_LOADES1N_vEEEENS_8epilogue10collective6detail29Sm90TmaWarpSpecializedAdapterINS1T_15DefaultEpilogueISL_NSB_IJNSB_IJllllEEESD_SV_EEES1Y_NS1S_6thread17LinearCombinationISL_Li1EffLNS1Z_9ScaleType4KindE0ELNS_15FloatRoundStyleE2ESL_EENS_4gemm15EpilogueDefaultEEEEEvvEEEEvNT_6ParamsE --------------------------
	.section	.text._ZN7cutlass13device_kernelINS_4conv6kernel13ConvUniversalINS1_16ConvProblemShapeILNS1_8OperatorE0ELi3EEENS1_10collective14CollectiveConvINS1_46MainloopSm90TmaGmmaWarpSpecializedImplicitGemmILS5_0ELi28ELi3EN4cute5tupleIJNSA_1CILi1EEESD_SD_EEENS1_36KernelImplicitTmaWarpSpecializedSm90ELi1EEENSB_IJNSC_ILi128EEESH_NSB_IJNSC_ILi32EEEEEEEEENS_12float_e4m3_tESL_NSA_8TiledMMAINSA_8MMA_AtomIJNSA_4SM904GMMA31MMA_64x128x32_F32E4M3E4M3_SS_TNILNSP_7ScaleInE1ELSR_1EEEEEENSA_6LayoutISE_NSB_IJNSC_ILi0EEESV_SV_EEEEENSB_IJNSA_10UnderscoreESY_SY_EEEEENS7_6detail26Sm90ImplicitGemmTileTraitsINSA_20SM90_TMA_LOAD_IM2COLENSA_14ComposedLayoutINSA_7SwizzleILi1ELi4ELi3EEENSA_18smem_ptr_flag_bitsILi8EEENSU_INSB_IJNSB_IJNSC_ILi8EEENSC_ILi16EEEEEENSB_IJSI_SD_EEENSB_IJSD_NSC_ILi28EEEEEEEEENSB_IJNSB_IJSI_NSC_ILi256EEEEEENSB_IJSD_SV_EEENSB_IJSV_NSC_ILi4096EEEEEEEEEEEEEvEENS12_INSA_13SM90_TMA_LOADES1N_vEEEENS_8epilogue10collective6detail29Sm90TmaWarpSpecializedAdapterINS1T_15DefaultEpilogueISL_NSB_IJNSB_IJllllEEESD_SV_EEES1Y_NS1S_6thread17LinearCombinationISL_Li1EffLNS1Z_9ScaleType4KindE0ELNS_15FloatRoundStyleE2ESL_EENS_4gemm15EpilogueDefaultEEEEEvvEEEEvNT_6ParamsE,"ax",@progbits
	.align	128
.text._ZN7cutlass13device_kernelINS_4conv6kernel13ConvUniversalINS1_16ConvProblemShapeILNS1_8OperatorE0ELi3EEENS1_10collective14CollectiveConvINS1_46MainloopSm90TmaGmmaWarpSpecializedImplicitGemmILS5_0ELi28ELi3EN4cute5tupleIJNSA_1CILi1EEESD_SD_EEENS1_36KernelImplicitTmaWarpSpecializedSm90ELi1EEENSB_IJNSC_ILi128EEESH_NSB_IJNSC_ILi32EEEEEEEEENS_12float_e4m3_tESL_NSA_8TiledMMAINSA_8MMA_AtomIJNSA_4SM904GMMA31MMA_64x128x32_F32E4M3E4M3_SS_TNILNSP_7ScaleInE1ELSR_1EEEEEENSA_6LayoutISE_NSB_IJNSC_ILi0EEESV_SV_EEEEENSB_IJNSA_10UnderscoreESY_SY_EEEEENS7_6detail26Sm90ImplicitGemmTileTraitsINSA_20SM90_TMA_LOAD_IM2COLENSA_14ComposedLayoutINSA_7SwizzleILi1ELi4ELi3EEENSA_18smem_ptr_flag_bitsILi8EEENSU_INSB_IJNSB_IJNSC_ILi8EEENSC_ILi16EEEEEENSB_IJSI_SD_EEENSB_IJSD_NSC_ILi28EEEEEEEEENSB_IJNSB_IJSI_NSC_ILi256EEEEEENSB_IJSD_SV_EEENSB_IJSV_NSC_ILi4096EEEEEEEEEEEEEvEENS12_INSA_13SM90_TMA_LOADES1N_vEEEENS_8epilogue10collective6detail29Sm90TmaWarpSpecializedAdapterINS1T_15DefaultEpilogueISL_NSB_IJNSB_IJllllEEESD_SV_EEES1Y_NS1S_6thread17LinearCombinationISL_Li1EffLNS1Z_9ScaleType4KindE0ELNS_15FloatRoundStyleE2ESL_EENS_4gemm15EpilogueDefaultEEEEEvvEEEEvNT_6ParamsE:
        .type           _ZN7cutlass13device_kernelINS_4conv6kernel13ConvUniversalINS1_16ConvProblemShapeILNS1_8OperatorE0ELi3EEENS1_10collective14CollectiveConvINS1_46MainloopSm90TmaGmmaWarpSpecializedImplicitGemmILS5_0ELi28ELi3EN4cute5tupleIJNSA_1CILi1EEESD_SD_EEENS1_36KernelImplicitTmaWarpSpecializedSm90ELi1EEENSB_IJNSC_ILi128EEESH_NSB_IJNSC_ILi32EEEEEEEEENS_12float_e4m3_tESL_NSA_8TiledMMAINSA_8MMA_AtomIJNSA_4SM904GMMA31MMA_64x128x32_F32E4M3E4M3_SS_TNILNSP_7ScaleInE1ELSR_1EEEEEENSA_6LayoutISE_NSB_IJNSC_ILi0EEESV_SV_EEEEENSB_IJNSA_10UnderscoreESY_SY_EEEEENS7_6detail26Sm90ImplicitGemmTileTraitsINSA_20SM90_TMA_LOAD_IM2COLENSA_14ComposedLayoutINSA_7SwizzleILi1ELi4ELi3EEENSA_18smem_ptr_flag_bitsILi8EEENSU_INSB_IJNSB_IJNSC_ILi8EEENSC_ILi16EEEEEENSB_IJSI_SD_EEENSB_IJSD_NSC_ILi28EEEEEEEEENSB_IJNSB_IJSI_NSC_ILi256EEEEEENSB_IJSD_SV_EEENSB_IJSV_NSC_ILi4096EEEEEEEEEEEEEvEENS12_INSA_13SM90_TMA_LOADES1N_vEEEENS_8epilogue10collective6detail29Sm90TmaWarpSpecializedAdapterINS1T_15DefaultEpilogueISL_NSB_IJNSB_IJllllEEESD_SV_EEES1Y_NS1S_6thread17LinearCombinationISL_Li1EffLNS1Z_9ScaleType4KindE0ELNS_15FloatRoundStyleE2ESL_EENS_4gemm15EpilogueDefaultEEEEEvvEEEEvNT_6ParamsE,@function
        .size           _ZN7cutlass13device_kernelINS_4conv6kernel13ConvUniversalINS1_16ConvProblemShapeILNS1_8OperatorE0ELi3EEENS1_10collective14CollectiveConvINS1_46MainloopSm90TmaGmmaWarpSpecializedImplicitGemmILS5_0ELi28ELi3EN4cute5tupleIJNSA_1CILi1EEESD_SD_EEENS1_36KernelImplicitTmaWarpSpecializedSm90ELi1EEENSB_IJNSC_ILi128EEESH_NSB_IJNSC_ILi32EEEEEEEEENS_12float_e4m3_tESL_NSA_8TiledMMAINSA_8MMA_AtomIJNSA_4SM904GMMA31MMA_64x128x32_F32E4M3E4M3_SS_TNILNSP_7ScaleInE1ELSR_1EEEEEENSA_6LayoutISE_NSB_IJNSC_ILi0EEESV_SV_EEEEENSB_IJNSA_10UnderscoreESY_SY_EEEEENS7_6detail26Sm90ImplicitGemmTileTraitsINSA_20SM90_TMA_LOAD_IM2COLENSA_14ComposedLayoutINSA_7SwizzleILi1ELi4ELi3EEENSA_18smem_ptr_flag_bitsILi8EEENSU_INSB_IJNSB_IJNSC_ILi8EEENSC_ILi16EEEEEENSB_IJSI_SD_EEENSB_IJSD_NSC_ILi28EEEEEEEEENSB_IJNSB_IJSI_NSC_ILi256EEEEEENSB_IJSD_SV_EEENSB_IJSV_NSC_ILi4096EEEEEEEEEEEEEvEENS12_INSA_13SM90_TMA_LOADES1N_vEEEENS_8epilogue10collective6detail29Sm90TmaWarpSpecializedAdapterINS1T_15DefaultEpilogueISL_NSB_IJNSB_IJllllEEESD_SV_EEES1Y_NS1S_6thread17LinearCombinationISL_Li1EffLNS1Z_9ScaleType4KindE0ELNS_15FloatRoundStyleE2ESL_EENS_4gemm15EpilogueDefaultEEEEEvvEEEEvNT_6ParamsE,(.L_x_314 - _ZN7cutlass13device_kernelINS_4conv6kernel13ConvUniversalINS1_16ConvProblemShapeILNS1_8OperatorE0ELi3EEENS1_10collective14CollectiveConvINS1_46MainloopSm90TmaGmmaWarpSpecializedImplicitGemmILS5_0ELi28ELi3EN4cute5tupleIJNSA_1CILi1EEESD_SD_EEENS1_36KernelImplicitTmaWarpSpecializedSm90ELi1EEENSB_IJNSC_ILi128EEESH_NSB_IJNSC_ILi32EEEEEEEEENS_12float_e4m3_tESL_NSA_8TiledMMAINSA_8MMA_AtomIJNSA_4SM904GMMA31MMA_64x128x32_F32E4M3E4M3_SS_TNILNSP_7ScaleInE1ELSR_1EEEEEENSA_6LayoutISE_NSB_IJNSC_ILi0EEESV_SV_EEEEENSB_IJNSA_10UnderscoreESY_SY_EEEEENS7_6detail26Sm90ImplicitGemmTileTraitsINSA_20SM90_TMA_LOAD_IM2COLENSA_14ComposedLayoutINSA_7SwizzleILi1ELi4ELi3EEENSA_18smem_ptr_flag_bitsILi8EEENSU_INSB_IJNSB_IJNSC_ILi8EEENSC_ILi16EEEEEENSB_IJSI_SD_EEENSB_IJSD_NSC_ILi28EEEEEEEEENSB_IJNSB_IJSI_NSC_ILi256EEEEEENSB_IJSD_SV_EEENSB_IJSV_NSC_ILi4096EEEEEEEEEEEEEvEENS12_INSA_13SM90_TMA_LOADES1N_vEEEENS_8epilogue10collective6detail29Sm90TmaWarpSpecializedAdapterINS1T_15DefaultEpilogueISL_NSB_IJNSB_IJllllEEESD_SV_EEES1Y_NS1S_6thread17LinearCombinationISL_Li1EffLNS1Z_9ScaleType4KindE0ELNS_15FloatRoundStyleE2ESL_EENS_4gemm15EpilogueDefaultEEEEEvvEEEEvNT_6ParamsE)
        .other          _ZN7cutlass13device_kernelINS_4conv6kernel13ConvUniversalINS1_16ConvProblemShapeILNS1_8OperatorE0ELi3EEENS1_10collective14CollectiveConvINS1_46MainloopSm90TmaGmmaWarpSpecializedImplicitGemmILS5_0ELi28ELi3EN4cute5tupleIJNSA_1CILi1EEESD_SD_EEENS1_36KernelImplicitTmaWarpSpecializedSm90ELi1EEENSB_IJNSC_ILi128EEESH_NSB_IJNSC_ILi32EEEEEEEEENS_12float_e4m3_tESL_NSA_8TiledMMAINSA_8MMA_AtomIJNSA_4SM904GMMA31MMA_64x128x32_F32E4M3E4M3_SS_TNILNSP_7ScaleInE1ELSR_1EEEEEENSA_6LayoutISE_NSB_IJNSC_ILi0EEESV_SV_EEEEENSB_IJNSA_10UnderscoreESY_SY_EEEEENS7_6detail26Sm90ImplicitGemmTileTraitsINSA_20SM90_TMA_LOAD_IM2COLENSA_14ComposedLayoutINSA_7SwizzleILi1ELi4ELi3EEENSA_18smem_ptr_flag_bitsILi8EEENSU_INSB_IJNSB_IJNSC_ILi8EEENSC_ILi16EEEEEENSB_IJSI_SD_EEENSB_IJSD_NSC_ILi28EEEEEEEEENSB_IJNSB_IJSI_NSC_ILi256EEEEEENSB_IJSD_SV_EEENSB_IJSV_NSC_ILi4096EEEEEEEEEEEEEvEENS12_INSA_13SM90_TMA_LOADES1N_vEEEENS_8epilogue10collective6detail29Sm90TmaWarpSpecializedAdapterINS1T_15DefaultEpilogueISL_NSB_IJNSB_IJllllEEESD_SV_EEES1Y_NS1S_6thread17LinearCombinationISL_Li1EffLNS1Z_9ScaleType4KindE0ELNS_15FloatRoundStyleE2ESL_EENS_4gemm15EpilogueDefaultEEEEEvvEEEEvNT_6ParamsE,@"STO_CUDA_ENTRY STV_DEFAULT"
_ZN7cutlass13device_kernelINS_4conv6kernel13ConvUniversalINS1_16ConvProblemShapeILNS1_8OperatorE0ELi3EEENS1_10collective14CollectiveConvINS1_46MainloopSm90TmaGmmaWarpSpecializedImplicitGemmILS5_0ELi28ELi3EN4cute5tupleIJNSA_1CILi1EEESD_SD_EEENS1_36KernelImplicitTmaWarpSpecializedSm90ELi1EEENSB_IJNSC_ILi128EEESH_NSB_IJNSC_ILi32EEEEEEEEENS_12float_e4m3_tESL_NSA_8TiledMMAINSA_8MMA_AtomIJNSA_4SM904GMMA31MMA_64x128x32_F32E4M3E4M3_SS_TNILNSP_7ScaleInE1ELSR_1EEEEEENSA_6LayoutISE_NSB_IJNSC_ILi0EEESV_SV_EEEEENSB_IJNSA_10UnderscoreESY_SY_EEEEENS7_6detail26Sm90ImplicitGemmTileTraitsINSA_20SM90_TMA_LOAD_IM2COLENSA_14ComposedLayoutINSA_7SwizzleILi1ELi4ELi3EEENSA_18smem_ptr_flag_bitsILi8EEENSU_INSB_IJNSB_IJNSC_ILi8EEENSC_ILi16EEEEEENSB_IJSI_SD_EEENSB_IJSD_NSC_ILi28EEEEEEEEENSB_IJNSB_IJSI_NSC_ILi256EEEEEENSB_IJSD_SV_EEENSB_IJSV_NSC_ILi4096EEEEEEEEEEEEEvEENS12_INSA_13SM90_TMA_LOADES1N_vEEEENS_8epilogue10collective6detail29Sm90TmaWarpSpecializedAdapterINS1T_15DefaultEpilogueISL_NSB_IJNSB_IJllllEEESD_SV_EEES1Y_NS1S_6thread17LinearCombinationISL_Li1EffLNS1Z_9ScaleType4KindE0ELNS_15FloatRoundStyleE2ESL_EENS_4gemm15EpilogueDefaultEEEEEvvEEEEvNT_6ParamsE:
[----:B------:R-:W-:Y:S01]  /*0000*/  LDC R1, c[0x0][0x28] ;  /* 0x00000a00ff017b82 */ /* 0x000fe20000000800 */
[----:B------:R-:W0:Y:S01]  /*0010*/  S2R R8, SR_TID.X ;  /* 0x0000000000087919 */ /* 0x000e220000002100 */
[----:B------:R-:W-:Y:S01]  /*0020*/  ELECT P0, URZ, PT ;  /* 0x00000000003f782f */ /* 0x000fe20003800000 */
[----:B------:R-:W-:Y:S01]  /*0030*/  BSSY B0, `(.L_x_0) ;  /* 0x000000f000007945 */ /* 0x000fe20003800000 */
[--C-:B0-----:R-:W-:Y:S02]  /*0040*/  SHF.R.U32.HI R0, RZ, 0x5, R8.reuse ;  /* 0x00000005ff007819 */ /* 0x101fe40000011608 */
[----:B------:R-:W-:-:S03]  /*0050*/  SHF.R.U32.HI R3, RZ, 0x7, R8 ;  /* 0x00000007ff037819 */ /* 0x000fc60000011608 */
[----:B------:R-:W0:Y:S04]  /*0060*/  SHFL.IDX PT, R2, R0, RZ, 0x1f ;  /* 0x00001fff00027589 */ /* 0x000e2800000e0000 */
[----:B------:R1:W2:Y:S01]  /*0070*/  SHFL.IDX PT, R7, R3, RZ, 0x1f ;  /* 0x00001fff03077589 */ /* 0x0002a200000e0000 */
[----:B0-----:R-:W-:-:S13]  /*0080*/  ISETP.NE.OR P0, PT, R2, RZ, !P0 ;  /* 0x000000ff0200720c */ /* 0x001fda0004705670 */
[----:B-12---:R-:W-:Y:S05]  /*0090*/  @P0 BRA `(.L_x_1) ;  /* 0x0000000000200947 */ /* 0x006fea0003800000 */
[----:B------:R-:W-:Y:S02]  /*00a0*/  ULDC.64 UR4, c[0x0][0x198] ;  /* 0x0000660000047ab9 */ /* 0x000fe40000000a00 */
[----:B------:R-:W-:Y:S02]  /*00b0*/  UIADD3 UR6, UP0, UR4, 0xf0, URZ ;  /* 0x000000f004067890 */ /* 0x000fe4000ff1e03f */
[----:B------:R-:W-:Y:S02]  /*00c0*/  UIADD3 UR4, UP1, UR4, 0x270, URZ ;  /* 0x0000027004047890 */ /* 0x000fe4000ff3e03f */
[----:B------:R-:W-:Y:S02]  /*00d0*/  UIADD3.X UR7, URZ, UR5, URZ, UP0, !UPT ;  /* 0x000000053f077290 */ /* 0x000fe400087fe43f */
[----:B------:R-:W-:-:S07]  /*00e0*/  UIADD3.X UR5, URZ, UR5, URZ, UP1, !UPT ;  /* 0x000000053f057290 */ /* 0x000fce0008ffe43f */
[----:B------:R0:W-:Y:S02]  /*00f0*/  UTMACCTL.PF [UR6] ;  /* 0x00000000060079b9 */ /* 0x0001e40008040000 */
[----:B------:R0:W-:Y:S02]  /*0100*/  UTMACCTL.PF [UR4] ;  /* 0x00000000040079b9 */ /* 0x0001e40008040000 */
[----:B0-----:R-:W-:Y:S01]  /*0110*/  NOP ;  /* 0x0000000000007918 */ /* 0x001fe20000000000 */
.L_x_1:
[----:B------:R-:W-:Y:S05]  /*0120*/  BSYNC B0 ;  /* 0x0000000000007941 */ /* 0x000fea0003800000 */
.L_x_0:
[----:B------:R-:W0:Y:S01]  /*0130*/  SHFL.IDX PT, R0, R0, RZ, 0x1f ;  /* 0x00001fff00007589 */ /* 0x000e2200000e0000 */
[----:B------:R-:W-:-:S04]  /*0140*/  SHF.R.S32.HI R3, RZ, 0x1f, R2 ;  /* 0x0000001fff037819 */ /* 0x000fc80000011402 */
[----:B------:R-:W-:Y:S02]  /*0150*/  LEA.HI R3, R3, R2, RZ, 0x2 ;  /* 0x0000000203037211 */ /* 0x000fe400078f10ff */
[----:B0-----:R-:W-:-:S13]  /*0160*/  ISETP.NE.AND P0, PT, R0, RZ, PT ;  /* 0x000000ff0000720c */ /* 0x001fda0003f05270 */
[----:B------:R-:W-:Y:S05]  /*0170*/  @P0 BRA `(.L_x_2) ;  /* 0x0000000400240947 */ /* 0x000fea0003800000 */
[----:B------:R-:W-:Y:S01]  /*0180*/  ELECT P0, URZ, PT ;  /* 0x00000000003f782f */ /* 0x000fe20003800000 */
[----:B------:R-:W-:-:S12]  /*0190*/  BSSY B0, `(.L_x_2) ;  /* 0x0000047000007945 */ /* 0x000fd80003800000 */
[----:B------:R-:W-:Y:S05]  /*01a0*/  @!P0 BRA `(.L_x_3) ;  /* 0x0000000400148947 */ /* 0x000fea0003800000 */
[----:B------:R-:W0:Y:S01]  /*01b0*/  S2UR UR8, SR_CgaCtaId ;  /* 0x00000000000879c3 */ /* 0x000e220000008800 */
[----:B------:R-:W-:Y:S01]  /*01c0*/  UMOV UR4, 0x400 ;  /* 0x0000040000047882 */ /* 0x000fe20000000000 */
[----:B------:R-:W-:Y:S01]  /*01d0*/  UMOV UR5, 0x1 ;  /* 0x0000000100057882 */ /* 0x000fe20000000000 */
[----:B------:R-:W-:Y:S02]  /*01e0*/  UMOV UR6, 0x80 ;  /* 0x0000008000067882 */ /* 0x000fe40000000000 */
[----:B------:R-:W-:-:S04]  /*01f0*/  UIADD3 UR6, -UR6, 0x100000, URZ ;  /* 0x0010000006067890 */ /* 0x000fc8000fffe13f */
[----:B------:R-:W-:Y:S02]  /*0200*/  USHF.L.U32 UR7, UR6, 0xb, URZ ;  /* 0x0000000b06077899 */ /* 0x000fe4000800063f */
[----:B------:R-:W-:Y:S02]  /*0210*/  USHF.L.U32 UR6, UR6, 0x1, URZ ;  /* 0x0000000106067899 */ /* 0x000fe4000800063f */
[----:B0-----:R-:W-:Y:S02]  /*0220*/  ULEA UR8, UR8, UR4, 0x18 ;  /* 0x0000000408087291 */ /* 0x001fe4000f8ec03f */
[----:B------:R-:W-:-:S04]  /*0230*/  UIADD3 UR4, -UR5, 0x100000, URZ ;  /* 0x0010000005047890 */ /* 0x000fc8000fffe13f */
[----:B------:R-:W-:Y:S02]  /*0240*/  USHF.L.U32 UR5, UR4, 0xb, URZ ;  /* 0x0000000b04057899 */ /* 0x000fe4000800063f */
[----:B------:R-:W-:Y:S01]  /*0250*/  USHF.L.U32 UR4, UR4, 0x1, URZ ;  /* 0x0000000104047899 */ /* 0x000fe2000800063f */
[----:B------:R-:W0:Y:S11]  /*0260*/  FENCE.VIEW.ASYNC.S ;  /* 0x00000000000073c6 */ /* 0x000e360000000000 */
[----:B0-----:R0:W1:Y:S01]  /*0270*/  SYNCS.EXCH.64 URZ, [UR8+0x38000], UR4 ;  /* 0x03800004083f75b2 */ /* 0x0010620008000100 */
[----:B------:R0:W2:Y:S01]  /*0280*/  SYNCS.EXCH.64 URZ, [UR8+0x380e0], UR6 ;  /* 0x0380e006083f75b2 */ /* 0x0000a20008000100 */
[----:B------:R0:W3:Y:S01]  /*0290*/  SYNCS.EXCH.64 URZ, [UR8+0x38008], UR4 ;  /* 0x03800804083f75b2 */ /* 0x0000e20008000100 */
[----:B------:R0:W4:Y:S01]  /*02a0*/  SYNCS.EXCH.64 URZ, [UR8+0x380e8], UR6 ;  /* 0x0380e806083f75b2 */ /* 0x0001220008000100 */
[----:B------:R0:W0:Y:S01]  /*02b0*/  SYNCS.EXCH.64 URZ, [UR8+0x38010], UR4 ;  /* 0x03801004083f75b2 */ /* 0x0000220008000100 */
        /* <DEDUP_REMOVED lines=51> */
[----:B-1234-:R-:W-:Y:S01]  /*05f0*/  NOP ;  /* 0x0000000000007918 */ /* 0x01efe20000000000 */
.L_x_3:
[----:B0-----:R-:W-:Y:S05]  /*0600*/  BSYNC B0 ;  /* 0x0000000000007941 */ /* 0x001fea0003800000 */
.L_x_2:
[----:B------:R-:W-:Y:S01]  /*0610*/  ULDC.64 UR4, c[0x0][0x618] ;  /* 0x0001860000047ab9 */ /* 0x000fe20000000a00 */
[----:B------:R-:W-:Y:S01]  /*0620*/  LOP3.LUT R3, R3, 0xfffffffc, RZ, 0xc0, !PT ;  /* 0xfffffffc03037812 */ /* 0x000fe200078ec0ff */
[----:B------:R-:W-:Y:S01]  /*0630*/  NOP ;  /* 0x0000000000007918 */ /* 0x000fe20000000000 */
[----:B------:R-:W-:Y:S01]  /*0640*/  ISETP.NE.U32.AND P0, PT, RZ, UR4, PT ;  /* 0x00000004ff007c0c */ /* 0x000fe2000bf05070 */
[----:B------:R-:W-:Y:S01]  /*0650*/  NOP ;  /* 0x0000000000007918 */ /* 0x000fe20000000000 */
[----:B------:R-:W-:Y:S01]  /*0660*/  BAR.SYNC.DEFER_BLOCKING 0x0 ;  /* 0x0000000000007b1d */ /* 0x000fe20000010000 */
[----:B------:R-:W-:Y:S01]  /*0670*/  IMAD.IADD R6, R2, 0x1, -R3 ;  /* 0x0000000102067824 */ /* 0x000fe200078e0a03 */
[----:B------:R-:W-:Y:S02]  /*0680*/  ISETP.NE.AND.EX P0, PT, RZ, UR5, PT, P0 ;  /* 0x00000005ff007c0c */ /* 0x000fe4000bf05300 */
[C---:B------:R-:W-:Y:S02]  /*0690*/  ISETP.NE.AND P2, PT, R7.reuse, 0x1, PT ;  /* 0x000000010700780c */ /* 0x040fe40003f45270 */
[----:B------:R-:W-:Y:S01]  /*06a0*/  LOP3.LUT P1, RZ, R7, R6, RZ, 0xfc, !PT ;  /* 0x0000000607ff7212 */ /* 0x000fe2000782fcff */
[----:B------:R-:W-:-:S03]  /*06b0*/  ULDC.64 UR12, c[0x0][0x208] ;  /* 0x00008200000c7ab9 */ /* 0x000fc60000000a00 */
[----:B------:R-:W-:-:S04]  /*06c0*/  SEL R3, RZ, 0x1, P1 ;  /* 0x00000001ff037807 */ /* 0x000fc80000800000 */
[----:B------:R-:W-:Y:S01]  /*06d0*/  SEL R3, R3, 0x2, P2 ;  /* 0x0000000203037807 */ /* 0x000fe20001000000 */
[----:B------:R-:W-:Y:S06]  /*06e0*/  @!P0 BRA `(.L_x_4) ;  /* 0x00000000001c8947 */ /* 0x000fec0003800000 */
[----:B------:R-:W0:Y:S02]  /*06f0*/  LDC.64 R4, c[0x0][0x618] ;  /* 0x00018600ff047b82 */ /* 0x000e240000000a00 */
[----:B0-----:R-:W2:Y:S02]  /*0700*/  LDG.E.64 R4, desc[UR12][R4.64] ;  /* 0x0000000c04047981 */ /* 0x001ea4000c1e1b00 */
[----:B--2---:R-:W-:-:S04]  /*0710*/  ISETP.NE.U32.AND P0, PT, R4, RZ, PT ;  /* 0x000000ff0400720c */ /* 0x004fc80003f05070 */
[----:B------:R-:W-:-:S13]  /*0720*/  ISETP.NE.AND.EX P0, PT, R5, RZ, PT, P0 ;  /* 0x000000ff0500720c */ /* 0x000fda0003f05300 */
[----:B------:R-:W-:Y:S05]  /*0730*/  @!P0 BRA `(.L_x_4) ;  /* 0x0000000000088947 */ /* 0x000fea0003800000 */
[----:B------:R2:W5:Y:S01]  /*0740*/  LD.E R0, desc[UR12][R4.64] ;  /* 0x0000000c04007980 */ /* 0x000562000c101900 */
[----:B------:R-:W-:Y:S05]  /*0750*/  BRA `(.L_x_5) ;  /* 0x0000000000207947 */ /* 0x000fea0003800000 */
.L_x_4:
[----:B------:R-:W-:Y:S02]  /*0760*/  ULDC.64 UR4, c[0x0][0x608] ;  /* 0x0001820000047ab9 */ /* 0x000fe40000000a00 */
[----:B------:R-:W-:-:S04]  /*0770*/  ISETP.NE.U32.AND P0, PT, RZ, UR4, PT ;  /* 0x00000004ff007c0c */ /* 0x000fc8000bf05070 */
[----:B------:R-:W-:-:S13]  /*0780*/  ISETP.NE.AND.EX P0, PT, RZ, UR5, PT, P0 ;  /* 0x00000005ff007c0c */ /* 0x000fda000bf05300 */
[----:B------:R-:W-:Y:S05]  /*0790*/  @!P0 BRA `(.L_x_6) ;  /* 0x00000000000c8947 */ /* 0x000fea0003800000 */
[----:B------:R-:W0:Y:S02]  /*07a0*/  LDC.64 R4, c[0x0][0x608] ;  /* 0x00018200ff047b82 */ /* 0x000e240000000a00 */
[----:B0-----:R0:W5:Y:S01]  /*07b0*/  LDG.E R0, desc[UR12][R4.64] ;  /* 0x0000000c04007981 */ /* 0x001162000c1e1900 */
[----:B------:R-:W-:Y:S05]  /*07c0*/  BRA `(.L_x_5) ;  /* 0x0000000000047947 */ /* 0x000fea0003800000 */
.L_x_6:
[----:B------:R-:W1:Y:S02]  /*07d0*/  LDC R0, c[0x0][0x600] ;  /* 0x00018000ff007b82 */ /* 0x000e640000000800 */
.L_x_5:
[----:B------:R-:W-:Y:S02]  /*07e0*/  ULDC.64 UR4, c[0x0][0x620] ;  /* 0x0001880000047ab9 */ /* 0x000fe40000000a00 */
[----:B------:R-:W-:-:S04]  /*07f0*/  ISETP.NE.U32.AND P0, PT, RZ, UR4, PT ;  /* 0x00000004ff007c0c */ /* 0x000fc8000bf05070 */
[----:B------:R-:W-:-:S13]  /*0800*/  ISETP.NE.AND.EX P0, PT, RZ, UR5, PT, P0 ;  /* 0x00000005ff007c0c */ /* 0x000fda000bf05300 */
[----:B------:R-:W-:Y:S05]  /*0810*/  @!P0 BRA `(.L_x_7) ;  /* 0x00000000001c8947 */ /* 0x000fea0003800000 */
[----:B0-2---:R-:W0:Y:S02]  /*0820*/  LDC.64 R4, c[0x0][0x620] ;  /* 0x00018800ff047b82 */ /* 0x005e240000000a00 */
[----:B0-----:R-:W2:Y:S02]  /*0830*/  LDG.E.64 R4, desc[UR12][R4.64] ;  /* 0x0000000c04047981 */ /* 0x001ea4000c1e1b00 */
[----:B--2---:R-:W-:-:S04]  /*0840*/  ISETP.NE.U32.AND P0, PT, R4, RZ, PT ;  /* 0x000000ff0400720c */ /* 0x004fc80003f05070 */
[----:B------:R-:W-:-:S13]  /*0850*/  ISETP.NE.AND.EX P0, PT, R5, RZ, PT, P0 ;  /* 0x000000ff0500720c */ /* 0x000fda0003f05300 */
[----:B------:R-:W-:Y:S05]  /*0860*/  @!P0 BRA `(.L_x_7) ;  /* 0x0000000000088947 */ /* 0x000fea0003800000 */
[----:B------:R0:W5:Y:S01]  /*0870*/  LD.E R2, desc[UR12][R4.64] ;  /* 0x0000000c04027980 */ /* 0x000162000c101900 */
[----:B------:R-:W-:Y:S05]  /*0880*/  BRA `(.L_x_8) ;  /* 0x0000000000207947 */ /* 0x000fea0003800000 */
.L_x_7:
[----:B------:R-:W-:Y:S02]  /*0890*/  ULDC.64 UR4, c[0x0][0x610] ;  /* 0x0001840000047ab9 */ /* 0x000fe40000000a00 */
[----:B------:R-:W-:-:S04]  /*08a0*/  ISETP.NE.U32.AND P0, PT, RZ, UR4, PT ;  /* 0x00000004ff007c0c */ /* 0x000fc8000bf05070 */
[----:B------:R-:W-:-:S13]  /*08b0*/  ISETP.NE.AND.EX P0, PT, RZ, UR5, PT, P0 ;  /* 0x00000005ff007c0c */ /* 0x000fda000bf05300 */
[----:B------:R-:W-:Y:S05]  /*08c0*/  @!P0 BRA `(.L_x_9) ;  /* 0x00000000000c8947 */ /* 0x000fea0003800000 */
[----:B0-2---:R-:W0:Y:S02]  /*08d0*/  LDC.64 R4, c[0x0][0x610] ;  /* 0x00018400ff047b82 */ /* 0x005e240000000a00 */
[----:B0-----:R4:W5:Y:S01]  /*08e0*/  LDG.E R2, desc[UR12][R4.64] ;  /* 0x0000000c04027981 */ /* 0x001962000c1e1900 */
[----:B------:R-:W-:Y:S05]  /*08f0*/  BRA `(.L_x_8) ;  /* 0x0000000000047947 */ /* 0x000fea0003800000 */
.L_x_9:
[----:B------:R-:W3:Y:S02]  /*0900*/  LDC R2, c[0x0][0x604] ;  /* 0x00018100ff027b82 */ /* 0x000ee40000000800 */
.L_x_8:
[----:B0-2-4-:R-:W0:Y:S01]  /*0910*/  LDC R4, c[0x0][0x3e8] ;  /* 0x0000fa00ff047b82 */ /* 0x015e220000000800 */
[----:B------:R-:W-:Y:S01]  /*0920*/  ULDC UR4, c[0x0][0x3dc] ;  /* 0x0000f70000047ab9 */ /* 0x000fe20000000800 */
[----:B------:R-:W-:Y:S01]  /*0930*/  ISETP.NE.AND P0, PT, R7, RZ, PT ;  /* 0x000000ff0700720c */ /* 0x000fe20003f05270 */
[----:B------:R-:W-:Y:S01]  /*0940*/  UIADD3 UR4, UR4, 0x1f, URZ ;  /* 0x0000001f04047890 */ /* 0x000fe2000fffe03f */
[----:B------:R-:W-:-:S03]  /*0950*/  ULDC.64 UR6, c[0x0][0x3e0] ;  /* 0x0000f80000067ab9 */ /* 0x000fc60000000a00 */
[----:B------:R-:W-:Y:S02]  /*0960*/  USHF.R.S32.HI UR5, URZ, 0x1f, UR4 ;  /* 0x0000001f3f057899 */ /* 0x000fe40008011404 */
[----:B------:R-:W-:Y:S02]  /*0970*/  UIMAD UR6, UR7, UR6, URZ ;  /* 0x00000006070672a4 */ /* 0x000fe4000f8e023f */
[----:B------:R-:W-:-:S04]  /*0980*/  ULEA.HI UR5, UR5, UR4, URZ, 0x5 ;  /* 0x0000000405057291 */ /* 0x000fc8000f8f283f */
[----:B------:R-:W-:Y:S01]  /*0990*/  USHF.R.S32.HI UR15, URZ, 0x5, UR5 ;  /* 0x000000053f0f7899 */ /* 0x000fe20008011405 */
[----:B0-----:R-:W-:-:S05]  /*09a0*/  IMAD R4, R4, UR6, RZ ;  /* 0x0000000604047c24 */ /* 0x001fca000f8e02ff */
[----:B------:R-:W-:Y:S01]  /*09b0*/  IMAD R4, R4, UR15, RZ ;  /* 0x0000000f04047c24 */ /* 0x000fe2000f8e02ff */
[----:B------:R-:W-:Y:S06]  /*09c0*/  @!P0 BRA `(.L_x_10) ;  /* 0x0000009800188947 */ /* 0x000fec0003800000 */
[----:B------:R-:W-:-:S13]  /*09d0*/  ISETP.NE.AND P0, PT, R7, 0x1, PT ;  /* 0x000000010700780c */ /* 0x000fda0003f05270 */
[----:B------:R-:W-:Y:S05]  /*09e0*/  @P0 EXIT ;  /* 0x000000000000094d */ /* 0x000fea0003800000 */
[----:B------:R-:W-:Y:S01]  /*09f0*/  ISETP.GE.AND P0, PT, R4, 0x1, PT ;  /* 0x000000010400780c */ /* 0x000fe20003f06270 */
[----:B------:R-:W-:Y:S01]  /*0a00*/  UMOV UR4, URZ ;  /* 0x0000003f00047c82 */ /* 0x000fe20008000000 */
[----:B------:R-:W-:Y:S02]  /*0a10*/  CS2R R86, SRZ ;  /* 0x0000000000567805 */ /* 0x000fe4000001ff00 */
[----:B------:R-:W-:Y:S02]  /*0a20*/  CS2R R88, SRZ ;  /* 0x0000000000587805 */ /* 0x000fe4000001ff00 */
[----:B------:R-:W-:Y:S02]  /*0a30*/  CS2R R90, SRZ ;  /* 0x00000000005a7805 */ /* 0x000fe4000001ff00 */
[----:B------:R-:W-:Y:S02]  /*0a40*/  CS2R R92, SRZ ;  /* 0x00000000005c7805 */ /* 0x000fe4000001ff00 */
[----:B------:R-:W-:-:S02]  /*0a50*/  CS2R R94, SRZ ;  /* 0x00000000005e7805 */ /* 0x000fc4000001ff00 */
[----:B------:R-:W-:Y:S02]  /*0a60*/  CS2R R96, SRZ ;  /* 0x0000000000607805 */ /* 0x000fe4000001ff00 */
        /* <DEDUP_REMOVED lines=57> */
[----:B------:R-:W-:Y:S01]  /*0e00*/  CS2R R84, SRZ ;  /* 0x0000000000547805 */ /* 0x000fe2000001ff00 */
[----:B------:R-:W-:Y:S06]  /*0e10*/  @!P0 BRA `(.L_x_11) ;  /* 0x0000000000708947 */ /* 0x000fec0003800000 */
[----:B------:R-:W-:-:S04]  /*0e20*/  LOP3.LUT R5, R3, 0x1, RZ, 0xfc, !PT ;  /* 0x0000000103057812 */ /* 0x000fc800078efcff */
[----:B------:R-:W-:-:S13]  /*0e30*/  ISETP.NE.AND P1, PT, R5, 0x3, PT ;  /* 0x000000030500780c */ /* 0x000fda0003f25270 */
[----:B------:R-:W-:Y:S05]  /*0e40*/  @!P1 BRA `(.L_x_12) ;  /* 0x0000000000049947 */ /* 0x000fea0003800000 */
[----:B------:R-:W-:Y:S01]  /*0e50*/  BPT.TRAP 0x1 ;  /* 0x000000040000795c */ /* 0x000fe20000300000 */
.L_x_12:
[----:B------:R-:W0:Y:S01]  /*0e60*/  S2UR UR5, SR_CgaCtaId ;  /* 0x00000000000579c3 */ /* 0x000e220000008800 */
[----:B------:R-:W-:Y:S01]  /*0e70*/  SHF.L.U32 R5, RZ, 0x1f, RZ ;  /* 0x0000001fff057819 */ /* 0x000fe200000006ff */
[----:B------:R-:W-:Y:S02]  /*0e80*/  UMOV UR4, 0x400 ;  /* 0x0000040000047882 */ /* 0x000fe40000000000 */
[----:B0-----:R-:W-:-:S12]  /*0e90*/  ULEA UR4, UR5, UR4, 0x18 ;  /* 0x0000000405047291 */ /* 0x001fd8000f8ec03f */
.L_x_13:
[----:B0-----:R-:W-:-:S04]  /*0ea0*/  IMAD.U32 R6, RZ, RZ, UR4 ;  /* 0x00000004ff067e24 */ /* 0x001fc8000f8e00ff */
[----:B------:R0:W2:Y:S03]  /*0eb0*/  SYNCS.PHASECHK.TRANS64.TRYWAIT P1, [R6+URZ+0x38000], R5 ;  /* 0x03800005060075a7 */ /* 0x0000a6000802017f */
[----:B--2---:R-:W-:Y:S05]  /*0ec0*/  @!P1 NANOSLEEP.SYNCS 0x989680 ;  /* 0x009896800000995d */ /* 0x004fea0003900000 */
[----:B------:R-:W2:Y:S02]  /*0ed0*/  @!P1 SYNCS.PHASECHK.TRANS64 P1, [R6+URZ+0x38000], R5 ;  /* 0x03800005060095a7 */ /* 0x000ea4000802007f */
[----:B--2---:R-:W-:Y:S05]  /*0ee0*/  @!P1 BRA `(.L_x_13) ;  /* 0xfffffffc00ec9947 */ /* 0x004fea000383ffff */
[----:B------:R-:W-:Y:S01]  /*0ef0*/  UIADD3 UR5, UR4, 0x1c000, URZ ;  /* 0x0001c00004057890 */ /* 0x000fe2000fffe03f */
[----:B------:R-:W-:Y:S01]  /*0f00*/  WARPGROUP.ARRIVE ;  /* 0x00000000000079c5 */ /* 0x000fe20000000000 */
[----:B------:R-:W-:Y:S02]  /*0f10*/  USHF.R.U32.HI UR4, URZ, 0x4, UR4 ;  /* 0x000000043f047899 */ /* 0x000fe40008011604 */
[----:B------:R-:W-:Y:S02]  /*0f20*/  USHF.R.U32.HI UR5, URZ, 0x4, UR5 ;  /* 0x000000043f057899 */ /* 0x000fe40008011605 */
[----:B------:R-:W-:Y:S02]  /*0f30*/  ULOP3.LUT UR4, UR4, 0x3fff, URZ, 0xc0, !UPT ;  /* 0x00003fff04047892 */ /* 0x000fe4000f8ec03f */
[----:B------:R-:W-:Y:S02]  /*0f40*/  ULOP3.LUT UR5, UR5, 0x3fff, URZ, 0xc0, !UPT ;  /* 0x00003fff05057892 */ /* 0x000fe4000f8ec03f */
[----:B------:R-:W-:-:S02]  /*0f50*/  ULOP3.LUT UR4, UR4, 0x10000, URZ, 0xfc, !UPT ;  /* 0x0001000004047892 */ /* 0x000fc4000f8efc3f */
[----:B------:R-:W-:Y:S01]  /*0f60*/  ULOP3.LUT UR6, UR5, 0x10000, URZ, 0xfc, !UPT ;  /* 0x0001000005067892 */ /* 0x000fe2000f8efc3f */
[----:B------:R-:W-:Y:S02]  /*0f70*/  UMOV UR7, 0xc0000010 ;  /* 0xc000001000077882 */ /* 0x000fe40000000000 */
[----:B------:R-:W-:-:S06]  /*0f80*/  UMOV UR5, 0xc0000010 ;  /* 0xc000001000057882 */ /* 0x000fcc0000000000 */
[----:B------:R-:W-:Y:S01]  /*0f90*/  QGMMA.64x128x32.F32.E4M3.E4M3 R88, gdesc[UR4], RZ, !UPT ;  /* 0x01e00000045879f3 */ /* 0x000fe2000c7008ff */
[----:B------:R-:W-:Y:S01]  /*0fa0*/  UIADD3 UR4, UR4, 0x80, URZ ;  /* 0x0000008004047890 */ /* 0x000fe2000fffe03f */
[----:B------:R-:W-:-:S10]  /*0fb0*/  UMOV UR5, 0xc0000010 ;  /* 0xc000001000057882 */ /* 0x000fd40000000000 */
[----:B------:R-:W-:Y:S01]  /*0fc0*/  QGMMA.64x128x32.F32.E4M3.E4M3 R24, gdesc[UR4], RZ, !UPT, gsb0 ;  /* 0x01e00000041879f3 */ /* 0x000fe2000c0008ff */
[----:B------:R-:W-:-:S05]  /*0fd0*/  UMOV UR4, 0x1 ;  /* 0x0000000100047882 */ /* 0x000fca0000000000 */
.L_x_11:
[----:B0-----:R-:W-:-:S05]  /*0fe0*/  VIMNMX R5, R4, 0x1, PT ;  /* 0x0000000104057848 */ /* 0x001fca0003fe0100 */
[----:B------:R-:W-:-:S05]  /*0ff0*/  IMAD.IADD R7, R4, 0x1, -R5 ;  /* 0x0000000104077824 */ /* 0x000fca00078e0a05 */
[----:B------:R-:W-:-:S13]  /*1000*/  ISETP.GE.AND P1, PT, R7, 0x1, PT ;  /* 0x000000010700780c */ /* 0x000fda0003f26270 */
[----:B------:R-:W-:Y:S05]  /*1010*/  @!P1 BRA `(.L_x_14) ;  /* 0x0000000000e09947 */ /* 0x000fea0003800000 */
[----:B------:R-:W0:Y:S01]  /*1020*/  S2UR UR6, SR_CgaCtaId ;  /* 0x00000000000679c3 */ /* 0x000e220000008800 */
[----:B------:R-:W-:Y:S01]  /*1030*/  UMOV UR5, 0x400 ;  /* 0x0000040000057882 */ /* 0x000fe20000000000 */
[----:B------:R-:W-:Y:S01]  /*1040*/  LOP3.LUT R9, R3, 0x1, RZ, 0xfc, !PT ;  /* 0x0000000103097812 */ /* 0x000fe200078efcff */
[----:B------:R-:W-:Y:S01]  /*1050*/  IMAD.MOV.U32 R8, RZ, RZ, RZ ;  /* 0x000000ffff087224 */ /* 0x000fe200078e00ff */
[----:B------:R-:W-:Y:S01]  /*1060*/  UISETP.NE.U32.AND UP0, UPT, UR4, URZ, UPT ;  /* 0x0000003f0400728c */ /* 0x000fe2000bf05070 */
[----:B------:R-:W-:Y:S01]  /*1070*/  IMAD.MOV.U32 R4, RZ, RZ, R7 ;  /* 0x000000ffff047224 */ /* 0x000fe200078e0007 */
[----:B0-----:R-:W-:-:S04]  /*1080*/  ULEA UR7, UR6, UR5, 0x18 ;  /* 0x0000000506077291 */ /* 0x001fc8000f8ec03f */
[----:B------:R-:W-:Y:S02]  /*1090*/  UIADD3 UR5, UR7, 0x1c000, URZ ;  /* 0x0001c00007057890 */ /* 0x000fe4000fffe03f */
[----:B------:R-:W-:Y:S02]  /*10a0*/  USHF.R.U32.HI UR6, URZ, 0x4, UR7 ;  /* 0x000000043f067899 */ /* 0x000fe40008011607 */
[----:B------:R-:W-:Y:S02]  /*10b0*/  USHF.R.U32.HI UR5, URZ, 0x4, UR5 ;  /* 0x000000043f057899 */ /* 0x000fe40008011605 */
[----:B------:R-:W-:Y:S02]  /*10c0*/  ULOP3.LUT UR6, UR6, 0x3fff, URZ, 0xc0, !UPT ;  /* 0x00003fff06067892 */ /* 0x000fe4000f8ec03f */
[----:B------:R-:W-:Y:S02]  /*10d0*/  ULOP3.LUT UR5, UR5, 0x3fff, URZ, 0xc0, !UPT ;  /* 0x00003fff05057892 */ /* 0x000fe4000f8ec03f */
[----:B------:R-:W-:-:S02]  /*10e0*/  ULOP3.LUT UR15, UR6, 0x10000, URZ, 0xfc, !UPT ;  /* 0x00010000060f7892 */ /* 0x000fc4000f8efc3f */
[----:B------:R-:W-:-:S03]  /*10f0*/  ULOP3.LUT UR14, UR5, 0x10000, URZ, 0xfc, !UPT ;  /* 0x00010000050e7892 */ /* 0x000fc6000f8efc3f */
[----:B------:R-:W-:-:S09]  /*1100*/  UMOV UR5, URZ ;  /* 0x0000003f00057c82 */ /* 0x000fd20008000000 */
.L_x_19:
[----:B------:R-:W-:-:S13]  /*1110*/  ISETP.NE.AND P2, PT, R9, 0x3, PT ;  /* 0x000000030900780c */ /* 0x000fda0003f45270 */
[----:B0-----:R-:W-:Y:S05]  /*1120*/  @!P2 BRA `(.L_x_15) ;  /* 0x000000000004a947 */ /* 0x001fea0003800000 */
[----:B------:R-:W-:Y:S01]  /*1130*/  BPT.TRAP 0x1 ;  /* 0x000000040000795c */ /* 0x000fe20000300000 */
.L_x_15:
[----:B------:R-:W-:Y:S01]  /*1140*/  SHF.L.U32 R5, R8, 0x1f, RZ ;  /* 0x0000001f08057819 */ /* 0x000fe200000006ff */
[----:B------:R-:W-:-:S12]  /*1150*/  ULEA UR6, UR4, UR7, 0x3 ;  /* 0x0000000704067291 */ /* 0x000fd8000f8e183f */
.L_x_16:
[----:B0-----:R-:W-:-:S04]  /*1160*/  IMAD.U32 R6, RZ, RZ, UR6 ;  /* 0x00000006ff067e24 */ /* 0x001fc8000f8e00ff */
[----:B------:R0:W2:Y:S03]  /*1170*/  SYNCS.PHASECHK.TRANS64.TRYWAIT P1, [R6+URZ+0x38000], R5 ;  /* 0x03800005060075a7 */ /* 0x0000a6000802017f */
[----:B--2---:R-:W-:Y:S05]  /*1180*/  @!P1 NANOSLEEP.SYNCS 0x989680 ;  /* 0x009896800000995d */ /* 0x004fea0003900000 */
[----:B------:R-:W2:Y:S02]  /*1190*/  @!P1 SYNCS.PHASECHK.TRANS64 P1, [R6+URZ+0x38000], R5 ;  /* 0x03800005060095a7 */ /* 0x000ea4000802007f */
[----:B--2---:R-:W-:Y:S05]  /*11a0*/  @!P1 BRA `(.L_x_16) ;  /* 0xfffffffc00ec9947 */ /* 0x004fea000383ffff */
[----:B------:R-:W-:Y:S01]  /*11b0*/  ULEA UR8, UR4, UR15, 0x8 ;  /* 0x0000000f04087291 */ /* 0x000fe2000f8e403f */
[----:B------:R-:W-:Y:S01]  /*11c0*/  WARPGROUP.ARRIVE ;  /* 0x00000000000079c5 */ /* 0x000fe20000000000 */
[----:B------:R-:W-:Y:S01]  /*11d0*/  ULEA UR10, UR4, UR14, 0x8 ;  /* 0x0000000e040a7291 */ /* 0x000fe2000f8e403f */
[----:B------:R-:W-:Y:S01]  /*11e0*/  UMOV UR9, 0xc0000010 ;  /* 0xc000001000097882 */ /* 0x000fe20000000000 */
[----:B------:R-:W-:-:S07]  /*11f0*/  UMOV UR11, 0xc0000010 ;  /* 0xc0000010000b7882 */ /* 0x000fce0000000000 */
[----:B------:R-:W-:Y:S01]  /*1200*/  QGMMA.64x128x32.F32.E4M3.E4M3 R88, gdesc[UR8], R88, UP0 ;  /* 0x01e00000085879f3 */ /* 0x000fe2000bf00858 */
[----:B------:R-:W-:Y:S01]  /*1210*/  UIADD3 UR8, UR8, 0x80, URZ ;  /* 0x0000008008087890 */ /* 0x000fe2000fffe03f */
[----:B------:R-:W-:-:S10]  /*1220*/  UMOV UR9, 0xc0000010 ;  /* 0xc000001000097882 */ /* 0x000fd40000000000 */
[----:B------:R-:W-:Y:S03]  /*1230*/  QGMMA.64x128x32.F32.E4M3.E4M3 R24, gdesc[UR8], R24, UP0, gsb0 ;  /* 0x01e00000081879f3 */ /* 0x000fe6000b800818 */
[----:B------:R-:W-:Y:S02]  /*1240*/  WARPGROUP.DEPBAR.LE gsb0, 0x1 ;  /* 0x00008000000079c5 */ /* 0x000fe40000010100 */
[----:B------:R-:W-:Y:S05]  /*1250*/  @!P2 BRA `(.L_x_17) ;  /* 0x000000000004a947 */ /* 0x000fea0003800000 */
[----:B------:R-:W-:Y:S01]  /*1260*/  BPT.TRAP 0x1 ;  /* 0x000000040000795c */ /* 0x000fe20000300000 */
.L_x_17:
[----:B------:R-:W-:Y:S01]  /*1270*/  ULEA UR6, UR5, UR7, 0x3 ;  /* 0x0000000705067291 */ /* 0x000fe2000f8e183f */
[----:B------:R-:W-:-:S03]  /*1280*/  ISETP.GT.U32.AND P1, PT, R3, 0x1, PT ;  /* 0x000000010300780c */ /* 0x000fc60003f24070 */
[----:B------:R-:W-:-:S04]  /*1290*/  UIADD3 UR6, UR6, 0x380e0, URZ ;  /* 0x000380e006067890 */ /* 0x000fc8000fffe03f */
[----:B------:R-:W-:-:S09]  /*12a0*/  UPRMT UR6, URZ, 0x654, UR6 ;  /* 0x000006543f067896 */ /* 0x000fd20008000006 */
[----:B------:R-:W-:Y:S01]  /*12b0*/  SYNCS.ARRIVE.TRANS64.RED.A1T0 RZ, [UR6], RZ ;  /* 0x000000ffffff79a7 */ /* 0x000fe20008100406 */
[----:B------:R-:W-:Y:S05]  /*12c0*/  @P1 BRA `(.L_x_18) ;  /* 0x0000000000041947 */ /* 0x000fea0003800000 */
[----:B------:R-:W-:Y:S01]  /*12d0*/  BPT.TRAP 0x1 ;  /* 0x000000040000795c */ /* 0x000fe20000300000 */
.L_x_18:
[----:B------:R-:W-:Y:S01]  /*12e0*/  UIADD3 UR4, UR4, 0x1, URZ ;  /* 0x0000000104047890 */ /* 0x000fe2000fffe03f */
[C---:B------:R-:W-:Y:S01]  /*12f0*/  ISETP.GT.AND P1, PT, R4.reuse, 0x1, PT ;  /* 0x000000010400780c */ /* 0x040fe20003f24270 */
[----:B------:R-:W-:Y:S01]  /*1300*/  UIADD3 UR5, UR5, 0x1, URZ ;  /* 0x0000000105057890 */ /* 0x000fe2000fffe03f */
[----:B------:R-:W-:Y:S01]  /*1310*/  VIADD R4, R4, 0xffffffff ;  /* 0xffffffff04047836 */ /* 0x000fe20000000000 */
[----:B------:R-:W-:Y:S02]  /*1320*/  UISETP.NE.AND UP0, UPT, UR4, 0x1c, UPT ;  /* 0x0000001c0400788c */ /* 0x000fe4000bf05270 */
[----:B------:R-:W-:Y:S02]  /*1330*/  UISETP.NE.AND UP1, UPT, UR5, 0x1c, UPT ;  /* 0x0000001c0500788c */ /* 0x000fe4000bf25270 */
[----:B------:R-:W-:Y:S02]  /*1340*/  USEL UR6, URZ, 0x1, UP0 ;  /* 0x000000013f067887 */ /* 0x000fe40008000000 */
[----:B------:R-:W-:-:S02]  /*1350*/  USEL UR4, UR4, URZ, UP0 ;  /* 0x0000003f04047287 */ /* 0x000fc40008000000 */
[----:B------:R-:W-:Y:S02]  /*1360*/  USEL UR5, UR5, URZ, UP1 ;  /* 0x0000003f05057287 */ /* 0x000fe40008800000 */
[----:B------:R-:W-:Y:S01]  /*1370*/  UPLOP3.LUT UP0, UPT, UPT, UPT, UPT, 0x80, 0x0 ;  /* 0x000000000000789c */ /* 0x000fe20003f0f070 */
[----:B------:R-:W-:Y:S01]  /*1380*/  LOP3.LUT R8, R8, UR6, RZ, 0x3c, !PT ;  /* 0x0000000608087c12 */ /* 0x000fe2000f8e3cff */
[----:B------:R-:W-:Y:S09]  /*1390*/  @P1 BRA `(.L_x_19) ;  /* 0xfffffffc005c1947 */ /* 0x000ff2000383ffff */
.L_x_14:
[----:B------:R-:W-:Y:S02]  /*13a0*/  WARPGROUP.DEPBAR.LE gsb0, 0x0 ;  /* 0x00008000000079c5 */ /* 0x000fe40000010000 */
[----:B------:R-:W-:Y:S05]  /*13b0*/  @!P0 BRA `(.L_x_20) ;  /* 0x0000000000448947 */ /* 0x000fea0003800000 */
[----:B------:R-:W-:-:S04]  /*13c0*/  LOP3.LUT R4, R3, 0x1, RZ, 0xfc, !PT ;  /* 0x0000000103047812 */ /* 0x000fc800078efcff */
[----:B------:R-:W-:-:S13]  /*13d0*/  ISETP.NE.AND P0, PT, R4, 0x3, PT ;  /* 0x000000030400780c */ /* 0x000fda0003f05270 */
[----:B------:R-:W-:Y:S05]  /*13e0*/  @!P0 BRA `(.L_x_21) ;  /* 0x0000000000048947 */ /* 0x000fea0003800000 */
[----:B------:R-:W-:Y:S01]  /*13f0*/  BPT.TRAP 0x1 ;  /* 0x000000040000795c */ /* 0x000fe20000300000 */
.L_x_21:
[----:B------:R-:W2:Y:S01]  /*1400*/  S2R R9, SR_CgaCtaId ;  /* 0x0000000000097919 */ /* 0x000ea20000008800 */
[----:B------:R-:W-:Y:S02]  /*1410*/  SHF.R.U32.HI R4, RZ, 0x2, R7 ;  /* 0x00000002ff047819 */ /* 0x000fe40000011607 */
[----:B0-----:R-:W-:Y:S02]  /*1420*/  MOV R6, 0x400 ;  /* 0x0000040000067802 */ /* 0x001fe40000000f00 */
[----:B------:R-:W-:Y:S01]  /*1430*/  ISETP.GT.U32.AND P0, PT, R3, 0x1, PT ;  /* 0x000000010300780c */ /* 0x000fe20003f04070 */
[----:B------:R-:W-:-:S04]  /*1440*/  IMAD.WIDE.U32 R4, R4, 0x24924925, RZ ;  /* 0x2492492504047825 */ /* 0x000fc800078e00ff */
[----:B------:R-:W-:Y:S01]  /*1450*/  IMAD R4, R5, -0x1c, R7 ;  /* 0xffffffe405047824 */ /* 0x000fe200078e0207 */
[----:B--2---:R-:W-:-:S05]  /*1460*/  LEA R9, R9, R6, 0x18 ;  /* 0x0000000609097211 */ /* 0x004fca00078ec0ff */
[----:B------:R-:W-:-:S04]  /*1470*/  IMAD R4, R4, 0x8, R9 ;  /* 0x0000000804047824 */ /* 0x000fc800078e0209 */
[----:B------:R-:W-:-:S05]  /*1480*/  VIADD R4, R4, 0x380e0 ;  /* 0x000380e004047836 */ /* 0x000fca0000000000 */
[----:B------:R-:W-:-:S04]  /*1490*/  PRMT R4, RZ, 0x654, R4 ;  /* 0x00000654ff047816 */ /* 0x000fc80000000004 */
[----:B------:R2:W-:Y:S01]  /*14a0*/  SYNCS.ARRIVE.TRANS64.RED.A1T0 RZ, [R4+URZ], RZ ;  /* 0x000000ff04ff79a7 */ /* 0x0005e2000810043f */
[----:B------:R-:W-:Y:S05]  /*14b0*/  @P0 BRA `(.L_x_20) ;  /* 0x0000000000040947 */ /* 0x000fea0003800000 */
[----:B------:R-:W-:Y:S01]  /*14c0*/  BPT.TRAP 0x1 ;  /* 0x000000040000795c */ /* 0x000fe20000300000 */
.L_x_20:
[----:B--2---:R-:W2:Y:S01]  /*14d0*/  S2R R4, SR_TID.X ;  /* 0x0000000000047919 */ /* 0x004ea20000002100 */
[----:B------:R-:W-:Y:S01]  /*14e0*/  ULDC.64 UR4, c[0x0][0x280] ;  /* 0x0000a00000047ab9 */ /* 0x000fe20000000a00 */
[----:B------:R-:W4:Y:S01]  /*14f0*/  S2R R12, SR_CTAID.Y ;  /* 0x00000000000c7919 */ /* 0x000f220000002600 */
[----:B------:R-:W0:Y:S01]  /*1500*/  S2R R13, SR_CTAID.X ;  /* 0x00000000000d7919 */ /* 0x000e220000002500 */
[----:B--2---:R-:W-:-:S04]  /*1510*/  SHF.R.S32.HI R3, RZ, 0x1f, R4 ;  /* 0x0000001fff037819 */ /* 0x004fc80000011404 */
[----:B------:R-:W-:Y:S01]  /*1520*/  LEA.HI R3, R3, R4, RZ, 0x7 ;  /* 0x0000000403037211 */ /* 0x000fe200078f38ff */
[----:B----4-:R-:W-:-:S03]  /*1530*/  IMAD.SHL.U32 R12, R12, 0x80, RZ ;  /* 0x000000800c0c7824 */ /* 0x010fc600078e00ff */
[----:B------:R-:W-:Y:S01]  /*1540*/  LOP3.LUT R3, R3, 0xffffff80, RZ, 0xc0, !PT ;  /* 0xffffff8003037812 */ /* 0x000fe200078ec0ff */
[----:B0-----:R-:W-:Y:S01]  /*1550*/  IMAD.SHL.U32 R14, R13, 0x80, RZ ;  /* 0x000000800d0e7824 */ /* 0x001fe200078e00ff */
[----:B------:R-:W-:-:S03]  /*1560*/  ISETP.GE.AND P0, PT, R12, UR5, PT ;  /* 0x000000050c007c0c */ /* 0x000fc6000bf06270 */
[----:B------:R-:W-:Y:S01]  /*1570*/  IMAD.IADD R3, R4, 0x1, -R3 ;  /* 0x0000000104037824 */ /* 0x000fe200078e0a03 */
[----:B------:R-:W-:-:S04]  /*1580*/  ISETP.GE.OR P0, PT, R14, UR4, P0 ;  /* 0x000000040e007c0c */ /* 0x000fc80008706670 */
[----:B------:R-:W-:-:S04]  /*1590*/  SHF.R.S32.HI R4, RZ, 0x1f, R3 ;  /* 0x0000001fff047819 */ /* 0x000fc80000011403 */
[----:B------:R-:W-:-:S04]  /*15a0*/  LEA.HI R5, R4, R3, RZ, 0x2 ;  /* 0x0000000304057211 */ /* 0x000fc800078f10ff */
[--C-:B------:R-:W-:Y:S02]  /*15b0*/  SHF.R.S32.HI R10, RZ, 0x2, R5.reuse ;  /* 0x00000002ff0a7819 */ /* 0x100fe40000011405 */
[----:B------:R-:W-:-:S04]  /*15c0*/  SHF.R.S32.HI R7, RZ, 0x1f, R5 ;  /* 0x0000001fff077819 */ /* 0x000fc80000011405 */
[----:B------:R-:W-:Y:S01]  /*15d0*/  LEA.HI R7, R7, R10, RZ, 0x3 ;  /* 0x0000000a07077211 */ /* 0x000fe200078f18ff */
[----:B------:R-:W-:Y:S06]  /*15e0*/  @P0 EXIT ;  /* 0x000000000000094d */ /* 0x000fec0003800000 */
[----:B------:R-:W-:Y:S01]  /*15f0*/  LOP3.LUT R7, R7, 0xfffffff8, RZ, 0xc0, !PT ;  /* 0xfffffff807077812 */ /* 0x000fe200078ec0ff */
[----:B------:R-:W0:Y:S01]  /*1600*/  LDC.64 R8, c[0x0][0x658] ;  /* 0x00019600ff087b82 */ /* 0x000e220000000a00 */
[----:B------:R-:W-:Y:S02]  /*1610*/  LOP3.LUT R6, R5, 0x7ffffffc, RZ, 0xc0, !PT ;  /* 0x7ffffffc05067812 */ /* 0x000fe400078ec0ff */
[----:B------:R-:W-:Y:S01]  /*1620*/  LEA.HI R4, R4, R3, RZ, 0x5 ;  /* 0x0000000304047211 */ /* 0x000fe200078f28ff */
[----:B------:R-:W-:Y:S02]  /*1630*/  IMAD.IADD R10, R10, 0x1, -R7 ;  /* 0x000000010a0a7824 */ /* 0x000fe400078e0a07 */
[----:B------:R-:W-:-:S03]  /*1640*/  IMAD.IADD R6, R3, 0x1, -R6 ;  /* 0x0000000103067824 */ /* 0x000fc600078e0a06 */
[--C-:B------:R-:W-:Y:S01]  /*1650*/  SHF.R.S32.HI R11, RZ, 0x1f, R10.reuse ;  /* 0x0000001fff0b7819 */ /* 0x100fe2000001140a */
[----:B------:R-:W-:Y:S02]  /*1660*/  IMAD.SHL.U32 R3, R6, 0x2, RZ ;  /* 0x0000000206037824 */ /* 0x000fe400078e00ff */
[----:B------:R-:W-:Y:S01]  /*1670*/  IMAD.WIDE R6, R13, 0x80, R10 ;  /* 0x000000800d067825 */ /* 0x000fe200078e020a */
[----:B------:R-:W-:Y:S02]  /*1680*/  SHF.R.S32.HI R11, RZ, 0x5, R4 ;  /* 0x00000005ff0b7819 */ /* 0x000fe40000011404 */
[----:B------:R-:W-:Y:S02]  /*1690*/  SHF.R.S32.HI R5, RZ, 0x1f, R3 ;  /* 0x0000001fff057819 */ /* 0x000fe40000011403 */
[----:B------:R-:W-:Y:S01]  /*16a0*/  IADD3 R4, P0, R12, R3, RZ ;  /* 0x000000030c047210 */ /* 0x000fe20007f1e0ff */
[----:B------:R-:W-:Y:S01]  /*16b0*/  IMAD.WIDE R6, R11, 0x10, R6 ;  /* 0x000000100b067825 */ /* 0x000fe200078e0206 */
[----:B------:R-:W-:-:S02]  /*16c0*/  IADD3 R3, -R3, UR5, -R12 ;  /* 0x0000000503037c10 */ /* 0x000fc4000fffe90c */
[----:B------:R-:W-:Y:S01]  /*16d0*/  LEA.HI.X.SX32 R5, R12, R5, 0x1, P0 ;  /* 0x000000050c057211 */ /* 0x000fe200000f0eff */
[----:B------:R-:W-:Y:S01]  /*16e0*/  IMAD R11, R11, -0x10, -R14 ;  /* 0xfffffff00b0b7824 */ /* 0x000fe200078e0a0e */
[----:B0-----:R-:W-:Y:S01]  /*16f0*/  SHF.L.U64.HI R18, R8, 0x3, R9 ;  /* 0x0000000308127819 */ /* 0x001fe20000010209 */
[-C--:B------:R-:W-:Y:S02]  /*1700*/  IMAD R14, R7, R8.reuse, RZ ;  /* 0x00000008070e7224 */ /* 0x080fe400078e02ff */
[C---:B------:R-:W-:Y:S01]  /*1710*/  IMAD.WIDE.U32 R12, R6.reuse, R8, R4 ;  /* 0x00000008060c7225 */ /* 0x040fe200078e0004 */
[----:B------:R-:W-:Y:S01]  /*1720*/  IADD3 R16, R11, UR4, -R10 ;  /* 0x000000040b107c10 */ /* 0x000fe2000fffe80a */
[----:B------:R-:W-:Y:S02]  /*1730*/  ULDC.64 UR4, c[0x0][0x650] ;  /* 0x0001940000047ab9 */ /* 0x000fe40000000a00 */
[----:B------:R-:W-:Y:S01]  /*1740*/  IMAD R17, R6, R9, R14 ;  /* 0x0000000906117224 */ /* 0x000fe200078e020e */
[C---:B------:R-:W-:Y:S01]  /*1750*/  LEA R10, P3, R8.reuse, R12, 0x6 ;  /* 0x0000000c080a7211 */ /* 0x040fe200078630ff */
[----:B------:R-:W-:Y:S01]  /*1760*/  IMAD.SHL.U32 R15, R8, 0x8, RZ ;  /* 0x00000008080f7824 */ /* 0x000fe200078e00ff */
[----:B------:R-:W-:Y:S01]  /*1770*/  IADD3 R14, P2, R12, UR4, RZ ;  /* 0x000000040c0e7c10 */ /* 0x000fe2000ff5e0ff */
[----:B------:R-:W-:-:S03]  /*1780*/  IMAD.IADD R11, R13, 0x1, R17 ;  /* 0x000000010d0b7824 */ /* 0x000fc600078e0211 */
[----:B------:R-:W-:Y:S02]  /*1790*/  IADD3 R12, P1, P0, R12, UR4, R15 ;  /* 0x000000040c0c7c10 */ /* 0x000fe4000f83e00f */
[----:B------:R-:W-:Y:S02]  /*17a0*/  LEA.HI.X R9, R8, R11, R9, 0x6, P3 ;  /* 0x0000000b08097211 */ /* 0x000fe400018f3409 */
[----:B------:R-:W-:Y:S02]  /*17b0*/  IADD3 R8, P4, P5, R10, UR4, R15 ;  /* 0x000000040a087c10 */ /* 0x000fe4000fd9e00f */
[----:B------:R-:W-:Y:S02]  /*17c0*/  IADD3.X R15, R11, UR5, RZ, P2, !PT ;  /* 0x000000050b0f7c10 */ /* 0x000fe400097fe4ff */
[----:B---3-5:R-:W-:Y:S02]  /*17d0*/  FSETP.NEU.AND P2, PT, R2, RZ, PT ;  /* 0x000000ff0200720b */ /* 0x028fe40003f4d000 */
[----:B------:R-:W-:-:S02]  /*17e0*/  IADD3 R10, P3, R10, UR4, RZ ;  /* 0x000000040a0a7c10 */ /* 0x000fc4000ff7e0ff */
[--C-:B------:R-:W-:Y:S02]  /*17f0*/  IADD3.X R13, R11, UR5, R18.reuse, P1, P0 ;  /* 0x000000050b0d7c10 */ /* 0x100fe40008fe0412 */
[C---:B------:R-:W-:Y:S02]  /*1800*/  IADD3.X R11, R9.reuse, UR5, RZ, P3, !PT ;  /* 0x00000005090b7c10 */ /* 0x040fe40009ffe4ff */
[----:B------:R-:W-:-:S05]  /*1810*/  IADD3.X R9, R9, UR5, R18, P4, P5 ;  /* 0x0000000509097c10 */ /* 0x000fca000a7ea412 */
[----:B------:R-:W-:Y:S05]  /*1820*/  @!P2 BRA `(.L_x_22) ;  /* 0x000000680068a947 */ /* 0x000fea0003800000 */
[----:B------:R-:W-:Y:S01]  /*1830*/  ISETP.GE.AND P1, PT, R16, 0x1, PT ;  /* 0x000000011000780c */ /* 0x000fe20003f26270 */
[----:B------:R-:W-:Y:S01]  /*1840*/  ULDC.64 UR4, c[0x0][0x630] ;  /* 0x00018c0000047ab9 */ /* 0x000fe20000000a00 */
[----:B------:R-:W-:Y:S01]  /*1850*/  ULDC.64 UR6, c[0x0][0x628] ;  /* 0x00018a0000067ab9 */ /* 0x000fe20000000a00 */
[----:B------:R-:W-:Y:S01]  /*1860*/  IMAD R17, R7, UR4, RZ ;  /* 0x0000000407117c24 */ /* 0x000fe2000f8e02ff */
[----:B------:R-:W-:Y:S01]  /*1870*/  ISETP.LT.OR P0, PT, R3, 0x1, !P1 ;  /* 0x000000010300780c */ /* 0x000fe20004f01670 */
[C---:B------:R-:W-:Y:S01]  /*1880*/  IMAD.WIDE.U32 R18, R6.reuse, UR4, R4 ;  /* 0x0000000406127c25 */ /* 0x040fe2000f8e0004 */
[----:B------:R-:W-:Y:S03]  /*1890*/  BSSY B0, `(.L_x_23) ;  /* 0x0000007000007945 */ /* 0x000fe60003800000 */
[----:B------:R-:W-:Y:S01]  /*18a0*/  IMAD R17, R6, UR5, R17 ;  /* 0x0000000506117c24 */ /* 0x000fe2000f8e0211 */
[----:B------:R-:W-:-:S04]  /*18b0*/  IADD3 R18, P2, R18, UR6, RZ ;  /* 0x0000000612127c10 */ /* 0x000fc8000ff5e0ff */
[--C-:B------:R-:W-:Y:S02]  /*18c0*/  IADD3.X R19, R19, UR7, R17.reuse, P2, !PT ;  /* 0x0000000713137c10 */ /* 0x100fe400097fe411 */
[----:B------:R-:W-:Y:S01]  /*18d0*/  PRMT R17, RZ, 0x7610, R17 ;  /* 0x00007610ff117816 */ /* 0x000fe20000000011 */
[----:B------:R-:W-:Y:S06]  /*18e0*/  @P0 BRA `(.L_x_24) ;  /* 0x0000000000040947 */ /* 0x000fec0003800000 */
[----:B------:R0:W5:Y:S02]  /*18f0*/  LDG.E.U8 R17, desc[UR12][R18.64] ;  /* 0x0000000c12117981 */ /* 0x000164000c1e1100 */
.L_x_24:
[----:B------:R-:W-:Y:S05]  /*1900*/  BSYNC B0 ;  /* 0x0000000000007941 */ /* 0x000fea0003800000 */
.L_x_23:
[----:B-----5:R-:W-:Y:S01]  /*1910*/  LOP3.LUT R17, R17, 0xff, RZ, 0xc0, !PT ;  /* 0x000000ff11117812 */ /* 0x020fe200078ec0ff */
[----:B------:R-:W-:Y:S01]  /*1920*/  BSSY B0, `(.L_x_25) ;  /* 0x000000b000007945 */ /* 0x000fe20003800000 */
[----:B------:R-:W-:Y:S02]  /*1930*/  ISETP.LT.OR P2, PT, R3, 0x2, !P1 ;  /* 0x000000020300780c */ /* 0x000fe40004f41670 */
[----:B------:R-:W-:-:S05]  /*1940*/  F2FP.F16.E4M3.UNPACK_B R17, R17 ;  /* 0x00000011ff11723e */ /* 0x000fca00020006ff */
[----:B------:R-:W-:-:S05]  /*1950*/  HADD2.F32 R17, -RZ, R17.H0_H0 ;  /* 0x20000011ff117230 */ /* 0x000fca0000004100 */
[----:B------:R-:W-:-:S04]  /*1960*/  FMUL R17, R17, R2 ;  /* 0x0000000211117220 */ /* 0x000fc80000400000 */
[----:B-1----:R-:W-:-:S05]  /*1970*/  FFMA R17, R88, R0, R17 ;  /* 0x0000000058117223 */ /* 0x002fca0000000011 */
[----:B------:R-:W-:Y:S02]  /*1980*/  F2FP.SATFINITE.E4M3.F32.PACK_AB_MERGE_C R21, RZ, R17, RZ ;  /* 0x00000011ff15723e */ /* 0x000fe400048070ff */
[----:B------:R-:W-:-:S03]  /*1990*/  PRMT R17, RZ, 0x7610, R17 ;  /* 0x00007610ff117816 */ /* 0x000fc60000000011 */
[----:B------:R1:W-:Y:S01]  /*19a0*/  @!P0 STG.E.U8 desc[UR12][R14.64], R21 ;  /* 0x000000150e008986 */ /* 0x0003e2000c10110c */
[----:B------:R-:W-:Y:S05]  /*19b0*/  @P2 BRA `(.L_x_26) ;  /* 0x0000000000042947 */ /* 0x000fea0003800000 */
[----:B------:R2:W5:Y:S02]  /*19c0*/  LDG.E.U8 R17, desc[UR12][R18.64+0x1] ;  /* 0x0000010c12117981 */ /* 0x000564000c1e1100 */
.L_x_26:
[----:B------:R-:W-:Y:S05]  /*19d0*/  BSYNC B0 ;  /* 0x0000000000007941 */ /* 0x000fea0003800000 */
.L_x_25:
[----:B-----5:R-:W-:Y:S01]  /*19e0*/  LOP3.LUT R17, R17, 0xff, RZ, 0xc0, !PT ;  /* 0x000000ff11117812 */ /* 0x020fe200078ec0ff */
[----:B------:R-:W-:Y:S01]  /*19f0*/  BSSY B0, `(.L_x_27) ;  /* 0x0000013000007945 */ /* 0x000fe20003800000 */
[----:B------:R-:W-:Y:S02]  /*1a00*/  IADD3 R23, P0, R6, 0x8, RZ ;  /* 0x0000000806177810 */ /* 0x000fe40007f1e0ff */
[----:B------:R-:W-:-:S03]  /*1a10*/  F2FP.F16.E4M3.UNPACK_B R17, R17 ;  /* 0x00000011ff11723e */ /* 0x000fc600020006ff */
[----:B------:R-:W-:Y:S01]  /*1a20*/  IMAD.X R88, RZ, RZ, R7, P0 ;  /* 0x000000ffff587224 */ /* 0x000fe200000e0607 */
[----:B------:R-:W-:Y:S01]  /*1a30*/  ISETP.GE.AND P0, PT, R16, 0x9, PT ;  /* 0x000000091000780c */ /* 0x000fe20003f06270 */
[----:B------:R-:W-:Y:S02]  /*1a40*/  HADD2.F32 R17, -RZ, R17.H0_H0 ;  /* 0x20000011ff117230 */ /* 0x000fe40000004100 */
[----:B-1----:R-:W-:Y:S01]  /*1a50*/  IMAD.WIDE.U32 R20, R23, UR4, R4 ;  /* 0x0000000417147c25 */ /* 0x002fe2000f8e0004 */
[----:B------:R-:W-:-:S03]  /*1a60*/  ISETP.LT.OR P3, PT, R3, 0x1, !P0 ;  /* 0x000000010300780c */ /* 0x000fc60004761670 */
[----:B------:R-:W-:Y:S01]  /*1a70*/  FMUL R22, R17, R2 ;  /* 0x0000000211167220 */ /* 0x000fe20000400000 */
[----:B------:R-:W-:Y:S01]  /*1a80*/  IMAD R88, R88, UR4, RZ ;  /* 0x0000000458587c24 */ /* 0x000fe2000f8e02ff */
[----:B------:R-:W-:Y:S02]  /*1a90*/  IADD3 R20, P4, R20, UR6, RZ ;  /* 0x0000000614147c10 */ /* 0x000fe4000ff9e0ff */
[----:B------:R-:W-:Y:S01]  /*1aa0*/  FFMA R22, R89, R0, R22 ;  /* 0x0000000059167223 */ /* 0x000fe20000000016 */
[----:B------:R-:W-:Y:S01]  /*1ab0*/  IMAD R23, R23, UR5, R88 ;  /* 0x0000000517177c24 */ /* 0x000fe2000f8e0258 */
[----:B------:R-:W-:-:S03]  /*1ac0*/  PRMT R17, RZ, 0x7610, R17 ;  /* 0x00007610ff117816 */ /* 0x000fc60000000011 */
[----:B------:R-:W-:Y:S02]  /*1ad0*/  F2FP.SATFINITE.E4M3.F32.PACK_AB_MERGE_C R89, RZ, R22, RZ ;  /* 0x00000016ff59723e */ /* 0x000fe400048070ff */
[----:B------:R-:W-:-:S03]  /*1ae0*/  IADD3.X R21, R21, UR7, R23, P4, !PT ;  /* 0x0000000715157c10 */ /* 0x000fc6000a7fe417 */
[----:B------:R1:W-:Y:S01]  /*1af0*/  @!P2 STG.E.U8 desc[UR12][R14.64+0x1], R89 ;  /* 0x000001590e00a986 */ /* 0x0003e2000c10110c */
[----:B------:R-:W-:Y:S05]  /*1b00*/  @P3 BRA `(.L_x_28) ;  /* 0x0000000000043947 */ /* 0x000fea0003800000 */
[----:B------:R3:W5:Y:S02]  /*1b10*/  LDG.E.U8 R17, desc[UR12][R20.64] ;  /* 0x0000000c14117981 */ /* 0x000764000c1e1100 */
.L_x_28:
[----:B------:R-:W-:Y:S05]  /*1b20*/  BSYNC B0 ;  /* 0x0000000000007941 */ /* 0x000fea0003800000 */
.L_x_27:
[----:B-----5:R-:W-:Y:S01]  /*1b30*/  LOP3.LUT R17, R17, 0xff, RZ, 0xc0, !PT ;  /* 0x000000ff11117812 */ /* 0x020fe200078ec0ff */
[----:B------:R-:W-:Y:S01]  /*1b40*/  BSSY B0, `(.L_x_29) ;  /* 0x000000b000007945 */ /* 0x000fe20003800000 */
[----:B------:R-:W-:Y:S02]  /*1b50*/  ISETP.LT.OR P2, PT, R3, 0x2, !P0 ;  /* 0x000000020300780c */ /* 0x000fe40004741670 */
[----:B------:R-:W-:-:S05]  /*1b60*/  F2FP.F16.E4M3.UNPACK_B R17, R17 ;  /* 0x00000011ff11723e */ /* 0x000fca00020006ff */
[----:B------:R-:W-:-:S05]  /*1b70*/  HADD2.F32 R17, -RZ, R17.H0_H0 ;  /* 0x20000011ff117230 */ /* 0x000fca0000004100 */
[----:B------:R-:W-:-:S04]  /*1b80*/  FMUL R17, R17, R2 ;  /* 0x0000000211117220 */ /* 0x000fc80000400000 */
[----:B------:R-:W-:-:S05]  /*1b90*/  FFMA R17, R90, R0, R17 ;  /* 0x000000005a117223 */ /* 0x000fca0000000011 */
[----:B------:R-:W-:Y:S02]  /*1ba0*/  F2FP.SATFINITE.E4M3.F32.PACK_AB_MERGE_C R23, RZ, R17, RZ ;  /* 0x00000011ff17723e */ /* 0x000fe400048070ff */
[----:B------:R-:W-:-:S03]  /*1bb0*/  PRMT R17, RZ, 0x7610, R17 ;  /* 0x00007610ff117816 */ /* 0x000fc60000000011 */
[----:B------:R4:W-:Y:S01]  /*1bc0*/  @!P3 STG.E.U8 desc[UR12][R12.64], R23 ;  /* 0x000000170c00b986 */ /* 0x0009e2000c10110c */
[----:B------:R-:W-:Y:S05]  /*1bd0*/  @P2 BRA `(.L_x_30) ;  /* 0x0000000000042947 */ /* 0x000fea0003800000 */
[----:B------:R0:W5:Y:S02]  /*1be0*/  LDG.E.U8 R17, desc[UR12][R20.64+0x1] ;  /* 0x0000010c14117981 */ /* 0x000164000c1e1100 */
.L_x_30:
[----:B------:R-:W-:Y:S05]  /*1bf0*/  BSYNC B0 ;  /* 0x0000000000007941 */ /* 0x000fea0003800000 */
.L_x_29:
[----:B-----5:R-:W-:Y:S01]  /*1c00*/  LOP3.LUT R17, R17, 0xff, RZ, 0xc0, !PT ;  /* 0x000000ff11117812 */ /* 0x020fe200078ec0ff */
[----:B------:R-:W-:Y:S01]  /*1c10*/  BSSY B0, `(.L_x_31) ;  /* 0x000000b000007945 */ /* 0x000fe20003800000 */
[----:B------:R-:W-:Y:S02]  /*1c20*/  ISETP.LT.OR P3, PT, R3, 0x9, !P1 ;  /* 0x000000090300780c */ /* 0x000fe40004f61670 */
[----:B------:R-:W-:-:S05]  /*1c30*/  F2FP.F16.E4M3.UNPACK_B R17, R17 ;  /* 0x00000011ff11723e */ /* 0x000fca00020006ff */
[----:B------:R-:W-:-:S05]  /*1c40*/  HADD2.F32 R17, -RZ, R17.H0_H0 ;  /* 0x20000011ff117230 */ /* 0x000fca0000004100 */
[----:B------:R-:W-:Y:S01]  /*1c50*/  FMUL R22, R17, R2 ;  /* 0x0000000211167220 */ /* 0x000fe20000400000 */
[----:B------:R-:W-:-:S03]  /*1c60*/  PRMT R17, RZ, 0x7610, R17 ;  /* 0x00007610ff117816 */ /* 0x000fc60000000011 */
[----:B------:R-:W-:-:S05]  /*1c70*/  FFMA R22, R91, R0, R22 ;  /* 0x000000005b167223 */ /* 0x000fca0000000016 */
[----:B----4-:R-:W-:-:S05]  /*1c80*/  F2FP.SATFINITE.E4M3.F32.PACK_AB_MERGE_C R23, RZ, R22, RZ ;  /* 0x00000016ff17723e */ /* 0x010fca00048070ff */
[----:B------:R4:W-:Y:S01]  /*1c90*/  @!P2 STG.E.U8 desc[UR12][R12.64+0x1], R23 ;  /* 0x000001170c00a986 */ /* 0x0009e2000c10110c */
[----:B------:R-:W-:Y:S05]  /*1ca0*/  @P3 BRA `(.L_x_32) ;  /* 0x0000000000043947 */ /* 0x000fea0003800000 */
[----:B------:R0:W5:Y:S02]  /*1cb0*/  LDG.E.U8 R17, desc[UR12][R18.64+0x8] ;  /* 0x0000080c12117981 */ /* 0x000164000c1e1100 */
.L_x_32:
[----:B------:R-:W-:Y:S05]  /*1cc0*/  BSYNC B0 ;  /* 0x0000000000007941 */ /* 0x000fea0003800000 */
.L_x_31:
[----:B-----5:R-:W-:Y:S01]  /*1cd0*/  LOP3.LUT R17, R17, 0xff, RZ, 0xc0, !PT ;  /* 0x000000ff11117812 */ /* 0x020fe200078ec0ff */
[----:B------:R-:W-:Y:S01]  /*1ce0*/  BSSY B0, `(.L_x_33) ;  /* 0x000000b000007945 */ /* 0x000fe20003800000 */
[----:B------:R-:W-:Y:S02]  /*1cf0*/  ISETP.LT.OR P2, PT, R3, 0xa, !P1 ;  /* 0x0000000a0300780c */ /* 0x000fe40004f41670 */
[----:B------:R-:W-:-:S05]  /*1d00*/  F2FP.F16.E4M3.UNPACK_B R17, R17 ;  /* 0x00000011ff11723e */ /* 0x000fca00020006ff */
[----:B------:R-:W-:-:S05]  /*1d10*/  HADD2.F32 R17, -RZ, R17.H0_H0 ;  /* 0x20000011ff117230 */ /* 0x000fca0000004100 */
[----:B------:R-:W-:-:S04]  /*1d20*/  FMUL R17, R17, R2 ;  /* 0x0000000211117220 */ /* 0x000fc80000400000 */
[----:B------:R-:W-:-:S05]  /*1d30*/  FFMA R17, R92, R0, R17 ;  /* 0x000000005c117223 */ /* 0x000fca0000000011 */
[----:B----4-:R-:W-:Y:S02]  /*1d40*/  F2FP.SATFINITE.E4M3.F32.PACK_AB_MERGE_C R23, RZ, R17, RZ ;  /* 0x00000011ff17723e */ /* 0x010fe400048070ff */
[----:B------:R-:W-:-:S03]  /*1d50*/  PRMT R17, RZ, 0x7610, R17 ;  /* 0x00007610ff117816 */ /* 0x000fc60000000011 */
[----:B------:R4:W-:Y:S01]  /*1d60*/  @!P3 STG.E.U8 desc[UR12][R14.64+0x8], R23 ;  /* 0x000008170e00b986 */ /* 0x0009e2000c10110c */
[----:B------:R-:W-:Y:S05]  /*1d70*/  @P2 BRA `(.L_x_34) ;  /* 0x0000000000042947 */ /* 0x000fea0003800000 */
[----:B------:R0:W5:Y:S02]  /*1d80*/  LDG.E.U8 R17, desc[UR12][R18.64+0x9] ;  /* 0x0000090c12117981 */ /* 0x000164000c1e1100 */
.L_x_34:
[----:B------:R-:W-:Y:S05]  /*1d90*/  BSYNC B0 ;  /* 0x0000000000007941 */ /* 0x000fea0003800000 */
.L_x_33:
        /* <DEDUP_REMOVED lines=12> */
.L_x_36:
[----:B------:R-:W-:Y:S05]  /*1e60*/  BSYNC B0 ;  /* 0x0000000000007941 */ /* 0x000fea0003800000 */
.L_x_35:
        /* <DEDUP_REMOVED lines=12> */
.L_x_38:
[----:B------:R-:W-:Y:S05]  /*1f30*/  BSYNC B0 ;  /* 0x0000000000007941 */ /* 0x000fea0003800000 */
.L_x_37:
        /* <DEDUP_REMOVED lines=12> */
.L_x_40:
[----:B------:R-:W-:Y:S05]  /*2000*/  BSYNC B0 ;  /* 0x0000000000007941 */ /* 0x000fea0003800000 */
.L_x_39:
        /* <DEDUP_REMOVED lines=12> */
.L_x_42:
[----:B------:R-:W-:Y:S05]  /*20d0*/  BSYNC B0 ;  /* 0x0000000000007941 */ /* 0x000fea0003800000 */
.L_x_41:
        /* <DEDUP_REMOVED lines=12> */
.L_x_44:
[----:B------:R-:W-:Y:S05]  /*21a0*/  BSYNC B0 ;  /* 0x0000000000007941 */ /* 0x000fea0003800000 */
.L_x_43:
        /* <DEDUP_REMOVED lines=12> */
.L_x_46:
[----:B------:R-:W-:Y:S05]  /*2270*/  BSYNC B0 ;  /* 0x0000000000007941 */ /* 0x000fea0003800000 */
.L_x_45:
        /* <DEDUP_REMOVED lines=12> */
.L_x_48:
[----:B------:R-:W-:Y:S05]  /*2340*/  BSYNC B0 ;  /* 0x0000000000007941 */ /* 0x000fea0003800000 */
.L_x_47:
        /* <DEDUP_REMOVED lines=12> */
.L_x_50:
[----:B------:R-:W-:Y:S05]  /*2410*/  BSYNC B0 ;  /* 0x0000000000007941 */ /* 0x000fea0003800000 */
.L_x_49:
        /* <DEDUP_REMOVED lines=12> */
.L_x_52:
[----:B------:R-:W-:Y:S05]  /*24e0*/  BSYNC B0 ;  /* 0x0000000000007941 */ /* 0x000fea0003800000 */
.L_x_51:
        /* <DEDUP_REMOVED lines=12> */
.L_x_54:
[----:B------:R-:W-:Y:S05]  /*25b0*/  BSYNC B0 ;  /* 0x0000000000007941 */ /* 0x000fea0003800000 */
.L_x_53:
        /* <DEDUP_REMOVED lines=12> */
.L_x_56:
[----:B------:R-:W-:Y:S05]  /*2680*/  BSYNC B0 ;  /* 0x0000000000007941 */ /* 0x000fea0003800000 */
.L_x_55:
        /* <DEDUP_REMOVED lines=12> */
.L_x_58:
[----:B------:R-:W-:Y:S05]  /*2750*/  BSYNC B0 ;  /* 0x0000000000007941 */ /* 0x000fea0003800000 */
.L_x_57:
        /* <DEDUP_REMOVED lines=12> */
.L_x_60:
[----:B------:R-:W-:Y:S05]  /*2820*/  BSYNC B0 ;  /* 0x0000000000007941 */ /* 0x000fea0003800000 */
.L_x_59:
        /* <DEDUP_REMOVED lines=12> */
.L_x_62:
[----:B------:R-:W-:Y:S05]  /*28f0*/  BSYNC B0 ;  /* 0x0000000000007941 */ /* 0x000fea0003800000 */
.L_x_61:
        /* <DEDUP_REMOVED lines=12> */
.L_x_64:
[----:B------:R-:W-:Y:S05]  /*29c0*/  BSYNC B0 ;  /* 0x0000000000007941 */ /* 0x000fea0003800000 */
.L_x_63:
        /* <DEDUP_REMOVED lines=12> */
.L_x_66:
[----:B------:R-:W-:Y:S05]  /*2a90*/  BSYNC B0 ;  /* 0x0000000000007941 */ /* 0x000fea0003800000 */
.L_x_65:
        /* <DEDUP_REMOVED lines=12> */
.L_x_68:
[----:B------:R-:W-:Y:S05]  /*2b60*/  BSYNC B0 ;  /* 0x0000000000007941 */ /* 0x000fea0003800000 */
.L_x_67:
        /* <DEDUP_REMOVED lines=12> */
.L_x_70:
[----:B------:R-:W-:Y:S05]  /*2c30*/  BSYNC B0 ;  /* 0x0000000000007941 */ /* 0x000fea0003800000 */
.L_x_69:
        /* <DEDUP_REMOVED lines=12> */
.L_x_72:
[----:B------:R-:W-:Y:S05]  /*2d00*/  BSYNC B0 ;  /* 0x0000000000007941 */ /* 0x000fea0003800000 */
.L_x_71:
        /* <DEDUP_REMOVED lines=12> */
.L_x_74:
[----:B------:R-:W-:Y:S05]  /*2dd0*/  BSYNC B0 ;  /* 0x0000000000007941 */ /* 0x000fea0003800000 */
.L_x_73:
        /* <DEDUP_REMOVED lines=12> */
.L_x_76:
[----:B------:R-:W-:Y:S05]  /*2ea0*/  BSYNC B0 ;  /* 0x0000000000007941 */ /* 0x000fea0003800000 */
.L_x_75:
        /* <DEDUP_REMOVED lines=12> */
.L_x_78:
[----:B------:R-:W-:Y:S05]  /*2f70*/  BSYNC B0 ;  /* 0x0000000000007941 */ /* 0x000fea0003800000 */
.L_x_77:
        /* <DEDUP_REMOVED lines=12> */
.L_x_80:
[----:B------:R-:W-:Y:S05]  /*3040*/  BSYNC B0 ;  /* 0x0000000000007941 */ /* 0x000fea0003800000 */
.L_x_79:
        /* <DEDUP_REMOVED lines=12> */
.L_x_82:
[----:B------:R-:W-:Y:S05]  /*3110*/  BSYNC B0 ;  /* 0x0000000000007941 */ /* 0x000fea0003800000 */
.L_x_81:
        /* <DEDUP_REMOVED lines=12> */
.L_x_84:
[----:B------:R-:W-:Y:S05]  /*31e0*/  BSYNC B0 ;  /* 0x0000000000007941 */ /* 0x000fea0003800000 */
.L_x_83:
        /* <DEDUP_REMOVED lines=12> */
.L_x_86:
[----:B------:R-:W-:Y:S05]  /*32b0*/  BSYNC B0 ;  /* 0x0000000000007941 */ /* 0x000fea0003800000 */
.L_x_85:
        /* <DEDUP_REMOVED lines=12> */
.L_x_88:
[----:B------:R-:W-:Y:S05]  /*3380*/  BSYNC B0 ;  /* 0x0000000000007941 */ /* 0x000fea0003800000 */
.L_x_87:
        /* <DEDUP_REMOVED lines=12> */
.L_x_90:
[----:B------:R-:W-:Y:S05]  /*3450*/  BSYNC B0 ;  /* 0x0000000000007941 */ /* 0x000fea0003800000 */
.L_x_89:
        /* <DEDUP_REMOVED lines=12> */
.L_x_92:
[----:B------:R-:W-:Y:S05]  /*3520*/  BSYNC B0 ;  /* 0x0000000000007941 */ /* 0x000fea0003800000 */
.L_x_91:
        /* <DEDUP_REMOVED lines=12> */
.L_x_94:
[----:B------:R-:W-:Y:S05]  /*35f0*/  BSYNC B0 ;  /* 0x0000000000007941 */ /* 0x000fea0003800000 */
.L_x_93:
        /* <DEDUP_REMOVED lines=12> */
.L_x_96:
[----:B------:R-:W-:Y:S05]  /*36c0*/  BSYNC B0 ;  /* 0x0000000000007941 */ /* 0x000fea0003800000 */
.L_x_95:
        /* <DEDUP_REMOVED lines=12> */
.L_x_98:
[----:B------:R-:W-:Y:S05]  /*3790*/  BSYNC B0 ;  /* 0x0000000000007941 */ /* 0x000fea0003800000 */
.L_x_97:
        /* <DEDUP_REMOVED lines=12> */
.L_x_100:
[----:B------:R-:W-:Y:S05]  /*3860*/  BSYNC B0 ;  /* 0x0000000000007941 */ /* 0x000fea0003800000 */
.L_x_99:
        /* <DEDUP_REMOVED lines=12> */
.L_x_102:
[----:B------:R-:W-:Y:S05]  /*3930*/  BSYNC B0 ;  /* 0x0000000000007941 */ /* 0x000fea0003800000 */
.L_x_101:
        /* <DEDUP_REMOVED lines=12> */
.L_x_104:
[----:B------:R-:W-:Y:S05]  /*3a00*/  BSYNC B0 ;  /* 0x0000000000007941 */ /* 0x000fea0003800000 */
.L_x_103:
        /* <DEDUP_REMOVED lines=12> */
.L_x_106:
[----:B------:R-:W-:Y:S05]  /*3ad0*/  BSYNC B0 ;  /* 0x0000000000007941 */ /* 0x000fea0003800000 */
.L_x_105:
        /* <DEDUP_REMOVED lines=12> */
.L_x_108:
[----:B------:R-:W-:Y:S05]  /*3ba0*/  BSYNC B0 ;  /* 0x0000000000007941 */ /* 0x000fea0003800000 */
.L_x_107:
        /* <DEDUP_REMOVED lines=12> */
.L_x_110:
[----:B------:R-:W-:Y:S05]  /*3c70*/  BSYNC B0 ;  /* 0x0000000000007941 */ /* 0x000fea0003800000 */
.L_x_109:
        /* <DEDUP_REMOVED lines=12> */
.L_x_112:
[----:B------:R-:W-:Y:S05]  /*3d40*/  BSYNC B0 ;  /* 0x0000000000007941 */ /* 0x000fea0003800000 */
.L_x_111:
        /* <DEDUP_REMOVED lines=12> */
.L_x_114:
[----:B------:R-:W-:Y:S05]  /*3e10*/  BSYNC B0 ;  /* 0x0000000000007941 */ /* 0x000fea0003800000 */
.L_x_113:
        /* <DEDUP_REMOVED lines=12> */
.L_x_116:
[----:B------:R-:W-:Y:S05]  /*3ee0*/  BSYNC B0 ;  /* 0x0000000000007941 */ /* 0x000fea0003800000 */
.L_x_115:
        /* <DEDUP_REMOVED lines=12> */
.L_x_118:
[----:B------:R-:W-:Y:S05]  /*3fb0*/  BSYNC B0 ;  /* 0x0000000000007941 */ /* 0x000fea0003800000 */
.L_x_117:
        /* <DEDUP_REMOVED lines=12> */
.L_x_120:
[----:B------:R-:W-:Y:S05]  /*4080*/  BSYNC B0 ;  /* 0x0000000000007941 */ /* 0x000fea0003800000 */
.L_x_119:
        /* <DEDUP_REMOVED lines=12> */
.L_x_122:
[----:B------:R-:W-:Y:S05]  /*4150*/  BSYNC B0 ;  /* 0x0000000000007941 */ /* 0x000fea0003800000 */
.L_x_121:
        /* <DEDUP_REMOVED lines=12> */
.L_x_124:
[----:B------:R-:W-:Y:S05]  /*4220*/  BSYNC B0 ;  /* 0x0000000000007941 */ /* 0x000fea0003800000 */
.L_x_123:
        /* <DEDUP_REMOVED lines=12> */
.L_x_126:
[----:B------:R-:W-:Y:S05]  /*42f0*/  BSYNC B0 ;  /* 0x0000000000007941 */ /* 0x000fea0003800000 */
.L_x_125:
        /* <DEDUP_REMOVED lines=12> */
.L_x_128:
[----:B------:R-:W-:Y:S05]  /*43c0*/  BSYNC B0 ;  /* 0x0000000000007941 */ /* 0x000fea0003800000 */
.L_x_127:
        /* <DEDUP_REMOVED lines=12> */
.L_x_130:
[----:B------:R-:W-:Y:S05]  /*4490*/  BSYNC B0 ;  /* 0x0000000000007941 */ /* 0x000fea0003800000 */
.L_x_129:
        /* <DEDUP_REMOVED lines=12> */
.L_x_132:
[----:B------:R-:W-:Y:S05]  /*4560*/  BSYNC B0 ;  /* 0x0000000000007941 */ /* 0x000fea0003800000 */
.L_x_131:
        /* <DEDUP_REMOVED lines=12> */
.L_x_134:
[----:B------:R-:W-:Y:S05]  /*4630*/  BSYNC B0 ;  /* 0x0000000000007941 */ /* 0x000fea0003800000 */
.L_x_133:
        /* <DEDUP_REMOVED lines=12> */
.L_x_136:
[----:B------:R-:W-:Y:S05]  /*4700*/  BSYNC B0 ;  /* 0x0000000000007941 */ /* 0x000fea0003800000 */
.L_x_135:
        /* <DEDUP_REMOVED lines=12> */
.L_x_138:
[----:B------:R-:W-:Y:S05]  /*47d0*/  BSYNC B0 ;  /* 0x0000000000007941 */ /* 0x000fea0003800000 */
.L_x_137:
        /* <DEDUP_REMOVED lines=12> */
.L_x_140:
[----:B------:R-:W-:Y:S05]  /*48a0*/  BSYNC B0 ;  /* 0x0000000000007941 */ /* 0x000fea0003800000 */
.L_x_139:
        /* <DEDUP_REMOVED lines=12> */
.L_x_142:
[----:B------:R-:W-:Y:S05]  /*4970*/  BSYNC B0 ;  /* 0x0000000000007941 */ /* 0x000fea0003800000 */
.L_x_141:
        /* <DEDUP_REMOVED lines=12> */
.L_x_144:
[----:B------:R-:W-:Y:S05]  /*4a40*/  BSYNC B0 ;  /* 0x0000000000007941 */ /* 0x000fea0003800000 */
.L_x_143:
        /* <DEDUP_REMOVED lines=12> */
.L_x_146:
[----:B------:R-:W-:Y:S05]  /*4b10*/  BSYNC B0 ;  /* 0x0000000000007941 */ /* 0x000fea0003800000 */
.L_x_145:
[----:B-----5:R-:W-:Y:S01]  /*4b20*/  LOP3.LUT R17, R17, 0xff, RZ, 0xc0, !PT ;  /* 0x000000ff11117812 */ /* 0x020fe200078ec0ff */
[----:B------:R-:W-:Y:S01]  /*4b30*/  BSSY B0, `(.L_x_147) ;  /* 0x000000b000007945 */ /* 0x000fe20003800000 */
[----:B------:R-:W-:Y:S02]  /*4b40*/  ISETP.LT.OR P2, PT, R3, 0x79, !P0 ;  /* 0x000000790300780c */ /* 0x000fe40004741670 */
[----:B------:R-:W-:-:S05]  /*4b50*/  F2FP.F16.E4M3.UNPACK_B R17, R17 ;  /* 0x00000011ff11723e */ /* 0x000fca00020006ff */
[----:B------:R-:W-:-:S05]  /*4b60*/  HADD2.F32 R17, -RZ, R17.H0_H0 ;  /* 0x20000011ff117230 */ /* 0x000fca0000004100 */
[----:B0-2---:R-:W-:Y:S01]  /*4b70*/  FMUL R18, R17, R2 ;  /* 0x0000000211127220 */ /* 0x005fe20000400000 */
[----:B------:R-:W-:-:S03]  /*4b80*/  PRMT R17, RZ, 0x7610, R17 ;  /* 0x00007610ff117816 */ /* 0x000fc60000000011 */
[----:B------:R-:W-:-:S05]  /*4b90*/  FFMA R18, R149, R0, R18 ;  /* 0x0000000095127223 */ /* 0x000fca0000000012 */
[----:B------:R-:W-:-:S05]  /*4ba0*/  F2FP.SATFINITE.E4M3.F32.PACK_AB_MERGE_C R19, RZ, R18, RZ ;  /* 0x00000012ff13723e */ /* 0x000fca00048070ff */
[----:B------:R0:W-:Y:S01]  /*4bb0*/  @!P1 STG.E.U8 desc[UR12][R14.64+0x79], R19 ;  /* 0x000079130e009986 */ /* 0x0001e2000c10110c */
[----:B------:R-:W-:Y:S05]  /*4bc0*/  @P2 BRA `(.L_x_148) ;  /* 0x0000000000042947 */ /* 0x000fea0003800000 */
[----:B------:R2:W5:Y:S02]  /*4bd0*/  LDG.E.U8 R17, desc[UR12][R20.64+0x78] ;  /* 0x0000780c14117981 */ /* 0x000564000c1e1100 */
.L_x_148:
[----:B------:R-:W-:Y:S05]  /*4be0*/  BSYNC B0 ;  /* 0x0000000000007941 */ /* 0x000fea0003800000 */
.L_x_147:
[----:B-----5:R-:W-:Y:S01]  /*4bf0*/  LOP3.LUT R17, R17, 0xff, RZ, 0xc0, !PT ;  /* 0x000000ff11117812 */ /* 0x020fe200078ec0ff */
[----:B------:R-:W-:Y:S01]  /*4c00*/  BSSY B0, `(.L_x_149) ;  /* 0x000000b000007945 */ /* 0x000fe20003800000 */
[----:B------:R-:W-:Y:S02]  /*4c10*/  ISETP.LT.OR P1, PT, R3, 0x7a, !P0 ;  /* 0x0000007a0300780c */ /* 0x000fe40004721670 */
[----:B------:R-:W-:Y:S02]  /*4c20*/  F2FP.F16.E4M3.UNPACK_B R17, R17 ;  /* 0x00000011ff11723e */ /* 0x000fe400020006ff */
[----:B01--4-:R-:W-:-:S03]  /*4c30*/  PRMT R14, RZ, 0x7610, R14 ;  /* 0x00007610ff0e7816 */ /* 0x013fc6000000000e */
[----:B------:R-:W-:-:S05]  /*4c40*/  HADD2.F32 R17, -RZ, R17.H0_H0 ;  /* 0x20000011ff117230 */ /* 0x000fca0000004100 */
[----:B------:R-:W-:-:S04]  /*4c50*/  FMUL R17, R17, R2 ;  /* 0x0000000211117220 */ /* 0x000fc80000400000 */
[----:B------:R-:W-:-:S05]  /*4c60*/  FFMA R17, R150, R0, R17 ;  /* 0x0000000096117223 */ /* 0x000fca0000000011 */
[----:B------:R-:W-:-:S05]  /*4c70*/  F2FP.SATFINITE.E4M3.F32.PACK_AB_MERGE_C R17, RZ, R17, RZ ;  /* 0x00000011ff11723e */ /* 0x000fca00048070ff */
[----:B------:R0:W-:Y:S01]  /*4c80*/  @!P2 STG.E.U8 desc[UR12][R12.64+0x78], R17 ;  /* 0x000078110c00a986 */ /* 0x0001e2000c10110c */
[----:B------:R-:W-:Y:S05]  /*4c90*/  @P1 BRA `(.L_x_150) ;  /* 0x0000000000041947 */ /* 0x000fea0003800000 */
[----:B------:R1:W5:Y:S02]  /*4ca0*/  LDG.E.U8 R14, desc[UR12][R20.64+0x79] ;  /* 0x0000790c140e7981 */ /* 0x000364000c1e1100 */
.L_x_150:
[----:B------:R-:W-:Y:S05]  /*4cb0*/  BSYNC B0 ;  /* 0x0000000000007941 */ /* 0x000fea0003800000 */
.L_x_149:
[----:B-----5:R-:W-:Y:S01]  /*4cc0*/  LOP3.LUT R14, R14, 0xff, RZ, 0xc0, !PT ;  /* 0x000000ff0e0e7812 */ /* 0x020fe200078ec0ff */
[----:B------:R-:W-:Y:S01]  /*4cd0*/  BSSY B0, `(.L_x_151) ;  /* 0x0000013000007945 */ /* 0x000fe20003800000 */
[----:B0-----:R-:W-:Y:S02]  /*4ce0*/  IADD3 R17, P0, R6, 0x40, RZ ;  /* 0x0000004006117810 */ /* 0x001fe40007f1e0ff */
[----:B------:R-:W-:-:S03]  /*4cf0*/  F2FP.F16.E4M3.UNPACK_B R14, R14 ;  /* 0x0000000eff0e723e */ /* 0x000fc600020006ff */
[----:B------:R-:W-:Y:S01]  /*4d00*/  IMAD.X R19, RZ, RZ, R7, P0 ;  /* 0x000000ffff137224 */ /* 0x000fe200000e0607 */
[----:B------:R-:W-:Y:S01]  /*4d10*/  ISETP.GE.AND P0, PT, R16, 0x41, PT ;  /* 0x000000411000780c */ /* 0x000fe20003f06270 */
[----:B------:R-:W-:Y:S02]  /*4d20*/  HADD2.F32 R15, -RZ, R14.H0_H0 ;  /* 0x2000000eff0f7230 */ /* 0x000fe40000004100 */
[----:B-123--:R-:W-:Y:S01]  /*4d30*/  IMAD R20, R19, UR4, RZ ;  /* 0x0000000413147c24 */ /* 0x00efe2000f8e02ff */
[----:B------:R-:W-:Y:S02]  /*4d40*/  ISETP.LT.OR P2, PT, R3, 0x1, !P0 ;  /* 0x000000010300780c */ /* 0x000fe40004741670 */
[----:B------:R-:W-:Y:S01]  /*4d50*/  FMUL R18, R15, R2 ;  /* 0x000000020f127220 */ /* 0x000fe20000400000 */
[----:B------:R-:W-:-:S04]  /*4d60*/  IMAD.WIDE.U32 R14, R17, UR4, R4 ;  /* 0x00000004110e7c25 */ /* 0x000fc8000f8e0004 */
[----:B------:R-:W-:Y:S01]  /*4d70*/  FFMA R18, R151, R0, R18 ;  /* 0x0000000097127223 */ /* 0x000fe20000000012 */
[----:B------:R-:W-:Y:S01]  /*4d80*/  IMAD R17, R17, UR5, R20 ;  /* 0x0000000511117c24 */ /* 0x000fe2000f8e0214 */
[----:B------:R-:W-:-:S03]  /*4d90*/  IADD3 R14, P3, R14, UR6, RZ ;  /* 0x000000060e0e7c10 */ /* 0x000fc6000ff7e0ff */
[----:B------:R-:W-:Y:S02]  /*4da0*/  F2FP.SATFINITE.E4M3.F32.PACK_AB_MERGE_C R19, RZ, R18, RZ ;  /* 0x00000012ff13723e */ /* 0x000fe400048070ff */
[--C-:B------:R-:W-:Y:S02]  /*4db0*/  IADD3.X R15, R15, UR7, R17.reuse, P3, !PT ;  /* 0x000000070f0f7c10 */ /* 0x100fe40009ffe411 */
[----:B------:R-:W-:Y:S01]  /*4dc0*/  PRMT R17, RZ, 0x7610, R17 ;  /* 0x00007610ff117816 */ /* 0x000fe20000000011 */
[----:B------:R0:W-:Y:S01]  /*4dd0*/  @!P1 STG.E.U8 desc[UR12][R12.64+0x79], R19 ;  /* 0x000079130c009986 */ /* 0x0001e2000c10110c */
[----:B------:R-:W-:Y:S05]  /*4de0*/  @P2 BRA `(.L_x_152) ;  /* 0x0000000000042947 */ /* 0x000fea0003800000 */
[----:B------:R1:W5:Y:S02]  /*4df0*/  LDG.E.U8 R17, desc[UR12][R14.64] ;  /* 0x0000000c0e117981 */ /* 0x000364000c1e1100 */
.L_x_152:
[----:B------:R-:W-:Y:S05]  /*4e00*/  BSYNC B0 ;  /* 0x0000000000007941 */ /* 0x000fea0003800000 */
.L_x_151:
[----:B-----5:R-:W-:Y:S01]  /*4e10*/  LOP3.LUT R17, R17, 0xff, RZ, 0xc0, !PT ;  /* 0x000000ff11117812 */ /* 0x020fe200078ec0ff */
[----:B------:R-:W-:Y:S01]  /*4e20*/  BSSY B0, `(.L_x_153) ;  /* 0x000000b000007945 */ /* 0x000fe20003800000 */
[----:B------:R-:W-:Y:S02]  /*4e30*/  ISETP.LT.OR P3, PT, R3, 0x2, !P0 ;  /* 0x000000020300780c */ /* 0x000fe40004761670 */
[----:B------:R-:W-:Y:S02]  /*4e40*/  F2FP.F16.E4M3.UNPACK_B R17, R17 ;  /* 0x00000011ff11723e */ /* 0x000fe400020006ff */
[----:B0-----:R-:W-:-:S03]  /*4e50*/  PRMT R12, RZ, 0x7610, R12 ;  /* 0x00007610ff0c7816 */ /* 0x001fc6000000000c */
[----:B------:R-:W-:-:S05]  /*4e60*/  HADD2.F32 R17, -RZ, R17.H0_H0 ;  /* 0x20000011ff117230 */ /* 0x000fca0000004100 */
[----:B------:R-:W-:-:S04]  /*4e70*/  FMUL R17, R17, R2 ;  /* 0x0000000211117220 */ /* 0x000fc80000400000 */
[----:B------:R-:W-:-:S05]  /*4e80*/  FFMA R17, R24, R0, R17 ;  /* 0x0000000018117223 */ /* 0x000fca0000000011 */
[----:B------:R-:W-:-:S05]  /*4e90*/  F2FP.SATFINITE.E4M3.F32.PACK_AB_MERGE_C R17, RZ, R17, RZ ;  /* 0x00000011ff11723e */ /* 0x000fca00048070ff */
[----:B------:R0:W-:Y:S01]  /*4ea0*/  @!P2 STG.E.U8 desc[UR12][R10.64], R17 ;  /* 0x000000110a00a986 */ /* 0x0001e2000c10110c */
[----:B------:R-:W-:Y:S05]  /*4eb0*/  @P3 BRA `(.L_x_154) ;  /* 0x0000000000043947 */ /* 0x000fea0003800000 */
[----:B------:R2:W5:Y:S02]  /*4ec0*/  LDG.E.U8 R12, desc[UR12][R14.64+0x1] ;  /* 0x0000010c0e0c7981 */ /* 0x000564000c1e1100 */
.L_x_154:
[----:B------:R-:W-:Y:S05]  /*4ed0*/  BSYNC B0 ;  /* 0x0000000000007941 */ /* 0x000fea0003800000 */
.L_x_153:
[----:B-----5:R-:W-:Y:S01]  /*4ee0*/  LOP3.LUT R12, R12, 0xff, RZ, 0xc0, !PT ;  /* 0x000000ff0c0c7812 */ /* 0x020fe200078ec0ff */
[----:B------:R-:W-:Y:S01]  /*4ef0*/  BSSY B0, `(.L_x_155) ;  /* 0x0000013000007945 */ /* 0x000fe20003800000 */
[----:B0-----:R-:W-:Y:S02]  /*4f00*/  IADD3 R17, P1, R6, 0x48, RZ ;  /* 0x0000004806117810 */ /* 0x001fe40007f3e0ff */
[----:B------:R-:W-:-:S03]  /*4f10*/  F2FP.F16.E4M3.UNPACK_B R12, R12 ;  /* 0x0000000cff0c723e */ /* 0x000fc600020006ff */
[----:B------:R-:W-:Y:S01]  /*4f20*/  IMAD.X R7, RZ, RZ, R7, P1 ;  /* 0x000000ffff077224 */ /* 0x000fe200008e0607 */
[----:B------:R-:W-:Y:S01]  /*4f30*/  ISETP.GE.AND P1, PT, R16, 0x49, PT ;  /* 0x000000491000780c */ /* 0x000fe20003f26270 */
[----:B------:R-:W-:Y:S02]  /*4f40*/  HADD2.F32 R13, -RZ, R12.H0_H0 ;  /* 0x2000000cff0d7230 */ /* 0x000fe40000004100 */
[----:B------:R-:W-:Y:S01]  /*4f50*/  IMAD R12, R7, UR4, RZ ;  /* 0x00000004070c7c24 */ /* 0x000fe2000f8e02ff */
[----:B------:R-:W-:Y:S01]  /*4f60*/  ISETP.LT.OR P2, PT, R3, 0x1, !P1 ;  /* 0x000000010300780c */ /* 0x000fe20004f41670 */
[----:B------:R-:W-:-:S04]  /*4f70*/  IMAD.WIDE.U32 R4, R17, UR4, R4 ;  /* 0x0000000411047c25 */ /* 0x000fc8000f8e0004 */
[----:B------:R-:W-:Y:S01]  /*4f80*/  FMUL R6, R13, R2 ;  /* 0x000000020d067220 */ /* 0x000fe20000400000 */
[----:B------:R-:W-:-:S03]  /*4f90*/  IMAD R17, R17, UR5, R12 ;  /* 0x0000000511117c24 */ /* 0x000fc6000f8e020c */
[----:B------:R-:W-:Y:S01]  /*4fa0*/  FFMA R6, R25, R0, R6 ;  /* 0x0000000019067223 */ /* 0x000fe20000000006 */
[----:B------:R-:W-:-:S04]  /*4fb0*/  IADD3 R4, P4, R4, UR6, RZ ;  /* 0x0000000604047c10 */ /* 0x000fc8000ff9e0ff */
[----:B------:R-:W-:Y:S02]  /*4fc0*/  F2FP.SATFINITE.E4M3.F32.PACK_AB_MERGE_C R7, RZ, R6, RZ ;  /* 0x00000006ff07723e */ /* 0x000fe400048070ff */
[----:B------:R-:W-:Y:S02]  /*4fd0*/  IADD3.X R5, R5, UR7, R17, P4, !PT ;  /* 0x0000000705057c10 */ /* 0x000fe4000a7fe411 */
[----:B------:R-:W-:Y:S01]  /*4fe0*/  PRMT R6, RZ, 0x7610, R6 ;  /* 0x00007610ff067816 */ /* 0x000fe20000000006 */
[----:B------:R0:W-:Y:S01]  /*4ff0*/  @!P3 STG.E.U8 desc[UR12][R10.64+0x1], R7 ;  /* 0x000001070a00b986 */ /* 0x0001e2000c10110c */
[----:B------:R-:W-:Y:S05]  /*5000*/  @P2 BRA `(.L_x_156) ;  /* 0x0000000000042947 */ /* 0x000fea0003800000 */
[----:B------:R3:W5:Y:S02]  /*5010*/  LDG.E.U8 R6, desc[UR12][R4.64] ;  /* 0x0000000c04067981 */ /* 0x000764000c1e1100 */
.L_x_156:
[----:B------:R-:W-:Y:S05]  /*5020*/  BSYNC B0 ;  /* 0x0000000000007941 */ /* 0x000fea0003800000 */
.L_x_155:
[----:B-----5:R-:W-:Y:S01]  /*5030*/  LOP3.LUT R6, R6, 0xff, RZ, 0xc0, !PT ;  /* 0x000000ff06067812 */ /* 0x020fe200078ec0ff */
[----:B------:R-:W-:Y:S01]  /*5040*/  BSSY B0, `(.L_x_157) ;  /* 0x000000b000007945 */ /* 0x000fe20003800000 */
[----:B------:R-:W-:Y:S02]  /*5050*/  ISETP.LT.OR P3, PT, R3, 0x2, !P1 ;  /* 0x000000020300780c */ /* 0x000fe40004f61670 */
[----:B------:R-:W-:-:S05]  /*5060*/  F2FP.F16.E4M3.UNPACK_B R6, R6 ;  /* 0x00000006ff06723e */ /* 0x000fca00020006ff */
[----:B0-----:R-:W-:Y:S01]  /*5070*/  HADD2.F32 R7, -RZ, R6.H0_H0 ;  /* 0x20000006ff077230 */ /* 0x001fe20000004100 */
[----:B------:R-:W-:-:S04]  /*5080*/  PRMT R6, RZ, 0x7610, R6 ;  /* 0x00007610ff067816 */ /* 0x000fc80000000006 */
[----:B------:R-:W-:-:S04]  /*5090*/  FMUL R7, R7, R2 ;  /* 0x0000000207077220 */ /* 0x000fc80000400000 */
[----:B------:R-:W-:-:S05]  /*50a0*/  FFMA R7, R26, R0, R7 ;  /* 0x000000001a077223 */ /* 0x000fca0000000007 */
[----:B------:R-:W-:-:S05]  /*50b0*/  F2FP.SATFINITE.E4M3.F32.PACK_AB_MERGE_C R7, RZ, R7, RZ ;  /* 0x00000007ff07723e */ /* 0x000fca00048070ff */
[----:B------:R0:W-:Y:S01]  /*50c0*/  @!P2 STG.E.U8 desc[UR12][R8.64], R7 ;  /* 0x000000070800a986 */ /* 0x0001e2000c10110c */
[----:B------:R-:W-:Y:S05]  /*50d0*/  @P3 BRA `(.L_x_158) ;  /* 0x0000000000043947 */ /* 0x000fea0003800000 */
[----:B------:R4:W5:Y:S02]  /*50e0*/  LDG.E.U8 R6, desc[UR12][R4.64+0x1] ;  /* 0x0000010c04067981 */ /* 0x000964000c1e1100 */
.L_x_158:
[----:B------:R-:W-:Y:S05]  /*50f0*/  BSYNC B0 ;  /* 0x0000000000007941 */ /* 0x000fea0003800000 */
.L_x_157:
[----:B-----5:R-:W-:Y:S01]  /*5100*/  LOP3.LUT R6, R6, 0xff, RZ, 0xc0, !PT ;  /* 0x000000ff06067812 */ /* 0x020fe200078ec0ff */
[----:B------:R-:W-:Y:S01]  /*5110*/  BSSY B0, `(.L_x_159) ;  /* 0x000000b000007945 */ /* 0x000fe20003800000 */
[----:B------:R-:W-:Y:S02]  /*5120*/  ISETP.LT.OR P2, PT, R3, 0x9, !P0 ;  /* 0x000000090300780c */ /* 0x000fe40004741670 */
[----:B------:R-:W-:-:S05]  /*5130*/  F2FP.F16.E4M3.UNPACK_B R6, R6 ;  /* 0x00000006ff06723e */ /* 0x000fca00020006ff */
[----:B0-----:R-:W-:-:S05]  /*5140*/  HADD2.F32 R7, -RZ, R6.H0_H0 ;  /* 0x20000006ff077230 */ /* 0x001fca0000004100 */
[----:B------:R-:W-:-:S04]  /*5150*/  FMUL R6, R7, R2 ;  /* 0x0000000207067220 */ /* 0x000fc80000400000 */
[----:B------:R-:W-:-:S05]  /*5160*/  FFMA R6, R27, R0, R6 ;  /* 0x000000001b067223 */ /* 0x000fca0000000006 */
[----:B------:R-:W-:Y:S02]  /*5170*/  F2FP.SATFINITE.E4M3.F32.PACK_AB_MERGE_C R7, RZ, R6, RZ ;  /* 0x00000006ff07723e */ /* 0x000fe400048070ff */
[----:B------:R-:W-:-:S03]  /*5180*/  PRMT R6, RZ, 0x7610, R6 ;  /* 0x00007610ff067816 */ /* 0x000fc60000000006 */
[----:B------:R0:W-:Y:S01]  /*5190*/  @!P3 STG.E.U8 desc[UR12][R8.64+0x1], R7 ;  /* 0x000001070800b986 */ /* 0x0001e2000c10110c */
[----:B------:R-:W-:Y:S05]  /*51a0*/  @P2 BRA `(.L_x_160) ;  /* 0x0000000000042947 */ /* 0x000fea0003800000 */
[----:B------:R0:W5:Y:S02]  /*51b0*/  LDG.E.U8 R6, desc[UR12][R14.64+0x8] ;  /* 0x0000080c0e067981 */ /* 0x000164000c1e1100 */
.L_x_160:
[----:B------:R-:W-:Y:S05]  /*51c0*/  BSYNC B0 ;  /* 0x0000000000007941 */ /* 0x000fea0003800000 */
.L_x_159:
        /* <DEDUP_REMOVED lines=12> */
.L_x_162:
[----:B------:R-:W-:Y:S05]  /*5290*/  BSYNC B0 ;  /* 0x0000000000007941 */ /* 0x000fea0003800000 */
.L_x_161:
        /* <DEDUP_REMOVED lines=12> */
.L_x_164:
[----:B------:R-:W-:Y:S05]  /*5360*/  BSYNC B0 ;  /* 0x0000000000007941 */ /* 0x000fea0003800000 */
.L_x_163:
        /* <DEDUP_REMOVED lines=12> */
.L_x_166:
[----:B------:R-:W-:Y:S05]  /*5430*/  BSYNC B0 ;  /* 0x0000000000007941 */ /* 0x000fea0003800000 */
.L_x_165:
        /* <DEDUP_REMOVED lines=12> */
.L_x_168:
[----:B------:R-:W-:Y:S05]  /*5500*/  BSYNC B0 ;  /* 0x0000000000007941 */ /* 0x000fea0003800000 */
.L_x_167:
        /* <DEDUP_REMOVED lines=12> */
.L_x_170:
[----:B------:R-:W-:Y:S05]  /*55d0*/  BSYNC B0 ;  /* 0x0000000000007941 */ /* 0x000fea0003800000 */
.L_x_169:
        /* <DEDUP_REMOVED lines=12> */
.L_x_172:
[----:B------:R-:W-:Y:S05]  /*56a0*/  BSYNC B0 ;  /* 0x0000000000007941 */ /* 0x000fea0003800000 */
.L_x_171:
        /* <DEDUP_REMOVED lines=12> */
.L_x_174:
[----:B------:R-:W-:Y:S05]  /*5770*/  BSYNC B0 ;  /* 0x0000000000007941 */ /* 0x000fea0003800000 */
.L_x_173:
        /* <DEDUP_REMOVED lines=12> */
.L_x_176:
[----:B------:R-:W-:Y:S05]  /*5840*/  BSYNC B0 ;  /* 0x0000000000007941 */ /* 0x000fea0003800000 */
.L_x_175:
        /* <DEDUP_REMOVED lines=12> */
.L_x_178:
[----:B------:R-:W-:Y:S05]  /*5910*/  BSYNC B0 ;  /* 0x0000000000007941 */ /* 0x000fea0003800000 */
.L_x_177:
        /* <DEDUP_REMOVED lines=12> */
.L_x_180:
[----:B------:R-:W-:Y:S05]  /*59e0*/  BSYNC B0 ;  /* 0x0000000000007941 */ /* 0x000fea0003800000 */
.L_x_179:
        /* <DEDUP_REMOVED lines=12> */
.L_x_182:
[----:B------:R-:W-:Y:S05]  /*5ab0*/  BSYNC B0 ;  /* 0x0000000000007941 */ /* 0x000fea0003800000 */
.L_x_181:
        /* <DEDUP_REMOVED lines=12> */
.L_x_184:
[----:B------:R-:W-:Y:S05]  /*5b80*/  BSYNC B0 ;  /* 0x0000000000007941 */ /* 0x000fea0003800000 */
.L_x_183:
        /* <DEDUP_REMOVED lines=12> */
.L_x_186:
[----:B------:R-:W-:Y:S05]  /*5c50*/  BSYNC B0 ;  /* 0x0000000000007941 */ /* 0x000fea0003800000 */
.L_x_185:
        /* <DEDUP_REMOVED lines=12> */
.L_x_188:
[----:B------:R-:W-:Y:S05]  /*5d20*/  BSYNC B0 ;  /* 0x0000000000007941 */ /* 0x000fea0003800000 */
.L_x_187:
        /* <DEDUP_REMOVED lines=12> */
.L_x_190:
[----:B------:R-:W-:Y:S05]  /*5df0*/  BSYNC B0 ;  /* 0x0000000000007941 */ /* 0x000fea0003800000 */
.L_x_189:
        /* <DEDUP_REMOVED lines=12> */
.L_x_192:
[----:B------:R-:W-:Y:S05]  /*5ec0*/  BSYNC B0 ;  /* 0x0000000000007941 */ /* 0x000fea0003800000 */
.L_x_191:
        /* <DEDUP_REMOVED lines=12> */
.L_x_194:
[----:B------:R-:W-:Y:S05]  /*5f90*/  BSYNC B0 ;  /* 0x0000000000007941 */ /* 0x000fea0003800000 */
.L_x_193:
        /* <DEDUP_REMOVED lines=12> */
.L_x_196:
[----:B------:R-:W-:Y:S05]  /*6060*/  BSYNC B0 ;  /* 0x0000000000007941 */ /* 0x000fea0003800000 */
.L_x_195:
        /* <DEDUP_REMOVED lines=12> */
.L_x_198:
[----:B------:R-:W-:Y:S05]  /*6130*/  BSYNC B0 ;  /* 0x0000000000007941 */ /* 0x000fea0003800000 */
.L_x_197:
        /* <DEDUP_REMOVED lines=12> */
.L_x_200:
[----:B------:R-:W-:Y:S05]  /*6200*/  BSYNC B0 ;  /* 0x0000000000007941 */ /* 0x000fea0003800000 */
.L_x_199:
        /* <DEDUP_REMOVED lines=12> */
.L_x_202:
[----:B------:R-:W-:Y:S05]  /*62d0*/  BSYNC B0 ;  /* 0x0000000000007941 */ /* 0x000fea0003800000 */
.L_x_201:
        /* <DEDUP_REMOVED lines=12> */
.L_x_204:
[----:B------:R-:W-:Y:S05]  /*63a0*/  BSYNC B0 ;  /* 0x0000000000007941 */ /* 0x000fea0003800000 */
.L_x_203:
        /* <DEDUP_REMOVED lines=12> */
.L_x_206:
[----:B------:R-:W-:Y:S05]  /*6470*/  BSYNC B0 ;  /* 0x0000000000007941 */ /* 0x000fea0003800000 */
.L_x_205:
        /* <DEDUP_REMOVED lines=12> */
.L_x_208:
[----:B------:R-:W-:Y:S05]  /*6540*/  BSYNC B0 ;  /* 0x0000000000007941 */ /* 0x000fea0003800000 */
.L_x_207:
        /* <DEDUP_REMOVED lines=12> */
.L_x_210:
[----:B------:R-:W-:Y:S05]  /*6610*/  BSYNC B0 ;  /* 0x0000000000007941 */ /* 0x000fea0003800000 */
.L_x_209:
        /* <DEDUP_REMOVED lines=12> */
.L_x_212:
[----:B------:R-:W-:Y:S05]  /*66e0*/  BSYNC B0 ;  /* 0x0000000000007941 */ /* 0x000fea0003800000 */
.L_x_211:
        /* <DEDUP_REMOVED lines=12> */
.L_x_214:
[----:B------:R-:W-:Y:S05]  /*67b0*/  BSYNC B0 ;  /* 0x0000000000007941 */ /* 0x000fea0003800000 */
.L_x_213:
        /* <DEDUP_REMOVED lines=12> */
.L_x_216:
[----:B------:R-:W-:Y:S05]  /*6880*/  BSYNC B0 ;  /* 0x0000000000007941 */ /* 0x000fea0003800000 */
.L_x_215:
        /* <DEDUP_REMOVED lines=12> */
.L_x_218:
[----:B------:R-:W-:Y:S05]  /*6950*/  BSYNC B0 ;  /* 0x0000000000007941 */ /* 0x000fea0003800000 */
.L_x_217:
        /* <DEDUP_REMOVED lines=12> */
.L_x_220:
[----:B------:R-:W-:Y:S05]  /*6a20*/  BSYNC B0 ;  /* 0x0000000000007941 */ /* 0x000fea0003800000 */
.L_x_219:
        /* <DEDUP_REMOVED lines=12> */
.L_x_222:
[----:B------:R-:W-:Y:S05]  /*6af0*/  BSYNC B0 ;  /* 0x0000000000007941 */ /* 0x000fea0003800000 */
.L_x_221:
        /* <DEDUP_REMOVED lines=12> */
.L_x_224:
[----:B------:R-:W-:Y:S05]  /*6bc0*/  BSYNC B0 ;  /* 0x0000000000007941 */ /* 0x000fea0003800000 */
.L_x_223:
        /* <DEDUP_REMOVED lines=12> */
.L_x_226:
[----:B------:R-:W-:Y:S05]  /*6c90*/  BSYNC B0 ;  /* 0x0000000000007941 */ /* 0x000fea0003800000 */
.L_x_225:
        /* <DEDUP_REMOVED lines=12> */
.L_x_228:
[----:B------:R-:W-:Y:S05]  /*6d60*/  BSYNC B0 ;  /* 0x0000000000007941 */ /* 0x000fea0003800000 */
.L_x_227:
        /* <DEDUP_REMOVED lines=12> */
.L_x_230:
[----:B------:R-:W-:Y:S05]  /*6e30*/  BSYNC B0 ;  /* 0x0000000000007941 */ /* 0x000fea0003800000 */
.L_x_229:
        /* <DEDUP_REMOVED lines=12> */
.L_x_232:
[----:B------:R-:W-:Y:S05]  /*6f00*/  BSYNC B0 ;  /* 0x0000000000007941 */ /* 0x000fea0003800000 */
.L_x_231:
        /* <DEDUP_REMOVED lines=12> */
.L_x_234:
[----:B------:R-:W-:Y:S05]  /*6fd0*/  BSYNC B0 ;  /* 0x0000000000007941 */ /* 0x000fea0003800000 */
.L_x_233:
        /* <DEDUP_REMOVED lines=12> */
.L_x_236:
[----:B------:R-:W-:Y:S05]  /*70a0*/  BSYNC B0 ;  /* 0x0000000000007941 */ /* 0x000fea0003800000 */
.L_x_235:
        /* <DEDUP_REMOVED lines=12> */
.L_x_238:
[----:B------:R-:W-:Y:S05]  /*7170*/  BSYNC B0 ;  /* 0x0000000000007941 */ /* 0x000fea0003800000 */
.L_x_237:
        /* <DEDUP_REMOVED lines=12> */
.L_x_240:
[----:B------:R-:W-:Y:S05]  /*7240*/  BSYNC B0 ;  /* 0x0000000000007941 */ /* 0x000fea0003800000 */
.L_x_239:
        /* <DEDUP_REMOVED lines=12> */
.L_x_242:
[----:B------:R-:W-:Y:S05]  /*7310*/  BSYNC B0 ;  /* 0x0000000000007941 */ /* 0x000fea0003800000 */
.L_x_241:
        /* <DEDUP_REMOVED lines=12> */
.L_x_244:
[----:B------:R-:W-:Y:S05]  /*73e0*/  BSYNC B0 ;  /* 0x0000000000007941 */ /* 0x000fea0003800000 */
.L_x_243:
        /* <DEDUP_REMOVED lines=12> */
.L_x_246:
[----:B------:R-:W-:Y:S05]  /*74b0*/  BSYNC B0 ;  /* 0x0000000000007941 */ /* 0x000fea0003800000 */
.L_x_245:
        /* <DEDUP_REMOVED lines=12> */
.L_x_248:
[----:B------:R-:W-:Y:S05]  /*7580*/  BSYNC B0 ;  /* 0x0000000000007941 */ /* 0x000fea0003800000 */
.L_x_247:
        /* <DEDUP_REMOVED lines=12> */
.L_x_250:
[----:B------:R-:W-:Y:S05]  /*7650*/  BSYNC B0 ;  /* 0x0000000000007941 */ /* 0x000fea0003800000 */
.L_x_249:
        /* <DEDUP_REMOVED lines=12> */
.L_x_252:
[----:B------:R-:W-:Y:S05]  /*7720*/  BSYNC B0 ;  /* 0x0000000000007941 */ /* 0x000fea0003800000 */
.L_x_251:
        /* <DEDUP_REMOVED lines=12> */
.L_x_254:
[----:B------:R-:W-:Y:S05]  /*77f0*/  BSYNC B0 ;  /* 0x0000000000007941 */ /* 0x000fea0003800000 */
.L_x_253:
        /* <DEDUP_REMOVED lines=12> */
.L_x_256:
[----:B------:R-:W-:Y:S05]  /*78c0*/  BSYNC B0 ;  /* 0x0000000000007941 */ /* 0x000fea0003800000 */
.L_x_255:
        /* <DEDUP_REMOVED lines=12> */
.L_x_258:
[----:B------:R-:W-:Y:S05]  /*7990*/  BSYNC B0 ;  /* 0x0000000000007941 */ /* 0x000fea0003800000 */
.L_x_257:
        /* <DEDUP_REMOVED lines=12> */
.L_x_260:
[----:B------:R-:W-:Y:S05]  /*7a60*/  BSYNC B0 ;  /* 0x0000000000007941 */ /* 0x000fea0003800000 */
.L_x_259:
        /* <DEDUP_REMOVED lines=12> */
.L_x_262:
[----:B------:R-:W-:Y:S05]  /*7b30*/  BSYNC B0 ;  /* 0x0000000000007941 */ /* 0x000fea0003800000 */
.L_x_261:
        /* <DEDUP_REMOVED lines=12> */
.L_x_264:
[----:B------:R-:W-:Y:S05]  /*7c00*/  BSYNC B0 ;  /* 0x0000000000007941 */ /* 0x000fea0003800000 */
.L_x_263:
[----:B-----5:R-:W-:Y:S01]  /*7c10*/  F2FP.F16.E4M3.UNPACK_B R6, R6 ;  /* 0x00000006ff06723e */ /* 0x020fe200020006ff */
[----:B------:R-:W-:Y:S01]  /*7c20*/  BSSY B0, `(.L_x_265) ;  /* 0x000000a000007945 */ /* 0x000fe20003800000 */
[----:B------:R-:W-:-:S03]  /*7c30*/  ISETP.LT.OR P3, PT, R3, 0x72, !P0 ;  /* 0x000000720300780c */ /* 0x000fc60004761670 */
        /* <DEDUP_REMOVED lines=8> */
.L_x_266:
[----:B------:R-:W-:Y:S05]  /*7cc0*/  BSYNC B0 ;  /* 0x0000000000007941 */ /* 0x000fea0003800000 */
.L_x_265:
[----:B-----5:R-:W-:Y:S01]  /*7cd0*/  F2FP.F16.E4M3.UNPACK_B R6, R6 ;  /* 0x00000006ff06723e */ /* 0x020fe200020006ff */
[----:B------:R-:W-:Y:S01]  /*7ce0*/  BSSY B0, `(.L_x_267) ;  /* 0x000000a000007945 */ /* 0x000fe20003800000 */
[----:B------:R-:W-:-:S03]  /*7cf0*/  ISETP.LT.OR P2, PT, R3, 0x71, !P1 ;  /* 0x000000710300780c */ /* 0x000fc60004f41670 */
        /* <DEDUP_REMOVED lines=8> */
.L_x_268:
[----:B------:R-:W-:Y:S05]  /*7d80*/  BSYNC B0 ;  /* 0x0000000000007941 */ /* 0x000fea0003800000 */
.L_x_267:
        /* <DEDUP_REMOVED lines=11> */
.L_x_270:
[----:B------:R-:W-:Y:S05]  /*7e40*/  BSYNC B0 ;  /* 0x0000000000007941 */ /* 0x000fea0003800000 */
.L_x_269:
        /* <DEDUP_REMOVED lines=11> */
.L_x_272:
[----:B------:R-:W-:Y:S05]  /*7f00*/  BSYNC B0 ;  /* 0x0000000000007941 */ /* 0x000fea0003800000 */
.L_x_271:
        /* <DEDUP_REMOVED lines=11> */
.L_x_274:
[----:B------:R-:W-:Y:S05]  /*7fc0*/  BSYNC B0 ;  /* 0x0000000000007941 */ /* 0x000fea0003800000 */
.L_x_273:
        /* <DEDUP_REMOVED lines=11> */
.L_x_276:
[----:B------:R-:W-:Y:S05]  /*8080*/  BSYNC B0 ;  /* 0x0000000000007941 */ /* 0x000fea0003800000 */
.L_x_275:
[----:B-----5:R-:W-:Y:S01]  /*8090*/  F2FP.F16.E4M3.UNPACK_B R6, R6 ;  /* 0x00000006ff06723e */ /* 0x020fe200020006ff */
[----:B------:R-:W-:Y:S01]  /*80a0*/  BSSY B0, `(.L_x_277) ;  /* 0x000000a000007945 */ /* 0x000fe20003800000 */
[----:B------:R-:W-:Y:S02]  /*80b0*/  ISETP.LT.OR P1, PT, R3, 0x7a, !P1 ;  /* 0x0000007a0300780c */ /* 0x000fe40004f21670 */
[----:B------:R-:W-:Y:S01]  /*80c0*/  PRMT R3, RZ, 0x7610, R3 ;  /* 0x00007610ff037816 */ /* 0x000fe20000000003 */
[----:B0-----:R-:W-:-:S05]  /*80d0*/  HADD2.F32 R7, -RZ, R6.H0_H0 ;  /* 0x20000006ff077230 */ /* 0x001fca0000004100 */
[----:B------:R-:W-:-:S04]  /*80e0*/  FMUL R7, R7, R2 ;  /* 0x0000000207077220 */ /* 0x000fc80000400000 */
[----:B------:R-:W-:-:S05]  /*80f0*/  FFMA R7, R86, R0, R7 ;  /* 0x0000000056077223 */ /* 0x000fca0000000007 */
[----:B------:R-:W-:-:S05]  /*8100*/  F2FP.SATFINITE.E4M3.F32.PACK_AB_MERGE_C R7, RZ, R7, RZ ;  /* 0x00000007ff07723e */ /* 0x000fca00048070ff */
[----:B------:R0:W-:Y:S01]  /*8110*/  @!P2 STG.E.U8 desc[UR12][R8.64+0x78], R7 ;  /* 0x000078070800a986 */ /* 0x0001e2000c10110c */
[----:B------:R-:W-:Y:S05]  /*8120*/  @P1 BRA `(.L_x_278) ;  /* 0x0000000000041947 */ /* 0x000fea0003800000 */
[----:B------:R0:W5:Y:S02]  /*8130*/  LDG.E.U8 R3, desc[UR12][R4.64+0x79] ;  /* 0x0000790c04037981 */ /* 0x000164000c1e1100 */
.L_x_278:
[----:B------:R-:W-:Y:S05]  /*8140*/  BSYNC B0 ;  /* 0x0000000000007941 */ /* 0x000fea0003800000 */
.L_x_277:
[----:B-----5:R-:W-:-:S05]  /*8150*/  F2FP.F16.E4M3.UNPACK_B R3, R3 ;  /* 0x00000003ff03723e */ /* 0x020fca00020006ff */
[----:B------:R-:W-:-:S05]  /*8160*/  HADD2.F32 R3, -RZ, R3.H0_H0 ;  /* 0x20000003ff037230 */ /* 0x000fca0000004100 */
[----:B------:R-:W-:-:S04]  /*8170*/  FMUL R2, R3, R2 ;  /* 0x0000000203027220 */ /* 0x000fc80000400000 */
[----:B------:R-:W-:-:S05]  /*8180*/  FFMA R2, R87, R0, R2 ;  /* 0x0000000057027223 */ /* 0x000fca0000000002 */
[----:B------:R-:W-:Y:S01]  /*8190*/  F2FP.SATFINITE.E4M3.F32.PACK_AB_MERGE_C R3, RZ, R2, RZ ;  /* 0x00000002ff03723e */ /* 0x000fe200048070ff */
[----:B------:R-:W-:Y:S06]  /*81a0*/  @P1 EXIT ;  /* 0x000000000000194d */ /* 0x000fec0003800000 */
[----:B------:R-:W-:Y:S01]  /*81b0*/  STG.E.U8 desc[UR12][R8.64+0x79], R3 ;  /* 0x0000790308007986 */ /* 0x000fe2000c10110c */
[----:B------:R-:W-:Y:S05]  /*81c0*/  EXIT ;  /* 0x000000000000794d */ /* 0x000fea0003800000 */
.L_x_22:
[----:B------:R-:W-:Y:S01]  /*81d0*/  ISETP.GE.AND P3, PT, R16, 0x1, PT ;  /* 0x000000011000780c */ /* 0x000fe20003f66270 */
[-C--:B-1----:R-:W-:Y:S01]  /*81e0*/  FMUL R89, R89, R0.reuse ;  /* 0x0000000059597220 */ /* 0x082fe20000400000 */
[-C--:B------:R-:W-:Y:S01]  /*81f0*/  FMUL R88, R88, R0.reuse ;  /* 0x0000000058587220 */ /* 0x080fe20000400000 */
[----:B------:R-:W-:Y:S01]  /*8200*/  ISETP.GE.AND P2, PT, R16, 0x9, PT ;  /* 0x000000091000780c */ /* 0x000fe20003f46270 */
[-C--:B------:R-:W-:Y:S01]  /*8210*/  FMUL R90, R90, R0.reuse ;  /* 0x000000005a5a7220 */ /* 0x080fe20000400000 */
[----:B------:R-:W-:Y:S01]  /*8220*/  ISETP.LT.OR P1, PT, R3, 0x2, !P3 ;  /* 0x000000020300780c */ /* 0x000fe20005f21670 */
[-C--:B------:R-:W-:Y:S01]  /*8230*/  FMUL R91, R91, R0.reuse ;  /* 0x000000005b5b7220 */ /* 0x080fe20000400000 */
[----:B------:R-:W-:Y:S01]  /*8240*/  ISETP.LT.OR P0, PT, R3, 0x1, !P3 ;  /* 0x000000010300780c */ /* 0x000fe20005f01670 */
[-C--:B------:R-:W-:Y:S01]  /*8250*/  FMUL R92, R92, R0.reuse ;  /* 0x000000005c5c7220 */ /* 0x080fe20000400000 */
[----:B------:R-:W-:Y:S01]  /*8260*/  F2FP.SATFINITE.E4M3.F32.PACK_AB_MERGE_C R89, RZ, R89, RZ ;  /* 0x00000059ff59723e */ /* 0x000fe200048070ff */
[----:B------:R-:W-:Y:S01]  /*8270*/  FMUL R93, R93, R0 ;  /* 0x000000005d5d7220 */ /* 0x000fe20000400000 */
[----:B------:R-:W-:Y:S01]  /*8280*/  F2FP.SATFINITE.E4M3.F32.PACK_AB_MERGE_C R5, RZ, R88, RZ ;  /* 0x00000058ff05723e */ /* 0x000fe200048070ff */
[-C--:B------:R-:W-:Y:S01]  /*8290*/  FMUL R94, R94, R0.reuse ;  /* 0x000000005e5e7220 */ /* 0x080fe20000400000 */
[----:B------:R-:W-:Y:S01]  /*82a0*/  ISETP.LT.OR P4, PT, R3, 0x2, !P2 ;  /* 0x000000020300780c */ /* 0x000fe20005781670 */
[-C--:B------:R-:W-:Y:S01]  /*82b0*/  FMUL R95, R95, R0.reuse ;  /* 0x000000005f5f7220 */ /* 0x080fe20000400000 */
[C---:B------:R-:W-:Y:S01]  /*82c0*/  ISETP.LT.OR P5, PT, R3.reuse, 0x9, !P3 ;  /* 0x000000090300780c */ /* 0x040fe20005fa1670 */
[-C--:B------:R-:W-:Y:S01]  /*82d0*/  FMUL R96, R96, R0.reuse ;  /* 0x0000000060607220 */ /* 0x080fe20000400000 */
[C---:B------:R-:W-:Y:S01]  /*82e0*/  ISETP.LT.OR P6, PT, R3.reuse, 0xa, !P3 ;  /* 0x0000000a0300780c */ /* 0x040fe20005fc1670 */
[----:B------:R-:W-:Y:S01]  /*82f0*/  @!P1 STG.E.U8 desc[UR12][R14.64+0x1], R89 ;  /* 0x000001590e009986 */ /* 0x000fe2000c10110c */
[----:B------:R-:W-:Y:S01]  /*8300*/  ISETP.LT.OR P1, PT, R3, 0x1, !P2 ;  /* 0x000000010300780c */ /* 0x000fe20005721670 */
[-C--:B------:R-:W-:Y:S01]  /*8310*/  FMUL R97, R97, R0.reuse ;  /* 0x0000000061617220 */ /* 0x080fe20000400000 */
[----:B------:R-:W-:Y:S01]  /*8320*/  F2FP.SATFINITE.E4M3.F32.PACK_AB_MERGE_C R91, RZ, R91, RZ ;  /* 0x0000005bff5b723e */ /* 0x000fe200048070ff */
[----:B------:R0:W-:Y:S01]  /*8330*/  @!P0 STG.E.U8 desc[UR12][R14.64], R5 ;  /* 0x000000050e008986 */ /* 0x0001e2000c10110c */
[----:B------:R-:W-:Y:S01]  /*8340*/  ISETP.LT.OR P0, PT, R3, 0x9, !P2 ;  /* 0x000000090300780c */ /* 0x000fe20005701670 */
[----:B------:R-:W-:Y:S01]  /*8350*/  FMUL R98, R98, R0 ;  /* 0x0000000062627220 */ /* 0x000fe20000400000 */
[----:B------:R-:W-:Y:S01]  /*8360*/  F2FP.SATFINITE.E4M3.F32.PACK_AB_MERGE_C R7, RZ, R92, RZ ;  /* 0x0000005cff07723e */ /* 0x000fe200048070ff */
[----:B------:R-:W-:Y:S01]  /*8370*/  @!P4 STG.E.U8 desc[UR12][R12.64+0x1], R91 ;  /* 0x0000015b0c00c986 */ /* 0x000fe2000c10110c */
[----:B------:R-:W-:Y:S01]  /*8380*/  F2FP.SATFINITE.E4M3.F32.PACK_AB_MERGE_C R93, RZ, R93, RZ ;  /* 0x0000005dff5d723e */ /* 0x000fe200048070ff */
[----:B------:R-:W-:Y:S01]  /*8390*/  FMUL R99, R99, R0 ;  /* 0x0000000063637220 */ /* 0x000fe20000400000 */
[----:B------:R-:W-:Y:S01]  /*83a0*/  F2FP.SATFINITE.E4M3.F32.PACK_AB_MERGE_C R17, RZ, R94, RZ ;  /* 0x0000005eff11723e */ /* 0x000fe200048070ff */
[-C--:B------:R-:W-:Y:S01]  /*83b0*/  FMUL R100, R100, R0.reuse ;  /* 0x0000000064647220 */ /* 0x080fe20000400000 */
[----:B------:R-:W-:Y:S01]  /*83c0*/  ISETP.LT.OR P4, PT, R3, 0x12, !P3 ;  /* 0x000000120300780c */ /* 0x000fe20005f81670 */
[-C--:B------:R-:W-:Y:S01]  /*83d0*/  FMUL R101, R101, R0.reuse ;  /* 0x0000000065657220 */ /* 0x080fe20000400000 */
[----:B------:R-:W-:Y:S01]  /*83e0*/  F2FP.SATFINITE.E4M3.F32.PACK_AB_MERGE_C R95, RZ, R95, RZ ;  /* 0x0000005fff5f723e */ /* 0x000fe200048070ff */
[----:B------:R-:W-:Y:S01]  /*83f0*/  FMUL R102, R102, R0 ;  /* 0x0000000066667220 */ /* 0x000fe20000400000 */
[----:B0-----:R-:W-:Y:S01]  /*8400*/  F2FP.SATFINITE.E4M3.F32.PACK_AB_MERGE_C R5, RZ, R90, RZ ;  /* 0x0000005aff05723e */ /* 0x001fe200048070ff */
[-C--:B------:R-:W-:Y:S01]  /*8410*/  FMUL R103, R103, R0.reuse ;  /* 0x0000000067677220 */ /* 0x080fe20000400000 */
[----:B------:R-:W-:Y:S01]  /*8420*/  F2FP.SATFINITE.E4M3.F32.PACK_AB_MERGE_C R97, RZ, R97, RZ ;  /* 0x00000061ff61723e */ /* 0x000fe200048070ff */
[-C--:B------:R-:W-:Y:S01]  /*8430*/  FMUL R104, R104, R0.reuse ;  /* 0x0000000068687220 */ /* 0x080fe20000400000 */
[----:B------:R-:W-:Y:S01]  /*8440*/  F2FP.SATFINITE.E4M3.F32.PACK_AB_MERGE_C R99, RZ, R99, RZ ;  /* 0x00000063ff63723e */ /* 0x000fe200048070ff */
[----:B------:R0:W-:Y:S01]  /*8450*/  @!P1 STG.E.U8 desc[UR12][R12.64], R5 ;  /* 0x000000050c009986 */ /* 0x0001e2000c10110c */
[----:B------:R-:W-:Y:S01]  /*8460*/  ISETP.LT.OR P1, PT, R3, 0xa, !P2 ;  /* 0x0000000a0300780c */ /* 0x000fe20005721670 */
[-C--:B------:R-:W-:Y:S01]  /*8470*/  FMUL R105, R105, R0.reuse ;  /* 0x0000000069697220 */ /* 0x080fe20000400000 */
[----:B------:R-:W-:Y:S01]  /*8480*/  F2FP.SATFINITE.E4M3.F32.PACK_AB_MERGE_C R101, RZ, R101, RZ ;  /* 0x00000065ff65723e */ /* 0x000fe200048070ff */
[----:B------:R1:W-:Y:S01]  /*8490*/  @!P5 STG.E.U8 desc[UR12][R14.64+0x8], R7 ;  /* 0x000008070e00d986 */ /* 0x0003e2000c10110c */
[C---:B------:R-:W-:Y:S01]  /*84a0*/  ISETP.LT.OR P5, PT, R3.reuse, 0x11, !P2 ;  /* 0x000000110300780c */ /* 0x040fe200057a1670 */
[-C--:B------:R-:W-:Y:S01]  /*84b0*/  FMUL R106, R106, R0.reuse ;  /* 0x000000006a6a7220 */ /* 0x080fe20000400000 */
[----:B------:R-:W-:Y:S01]  /*84c0*/  F2FP.SATFINITE.E4M3.F32.PACK_AB_MERGE_C R103, RZ, R103, RZ ;  /* 0x00000067ff67723e */ /* 0x000fe200048070ff */
[----:B------:R-:W-:Y:S01]  /*84d0*/  @!P6 STG.E.U8 desc[UR12][R14.64+0x9], R93 ;  /* 0x0000095d0e00e986 */ /* 0x000fe2000c10110c */
[----:B------:R-:W-:Y:S01]  /*84e0*/  ISETP.LT.OR P6, PT, R3, 0x12, !P2 ;  /* 0x000000120300780c */ /* 0x000fe200057c1670 */
[-C--:B------:R-:W-:Y:S01]  /*84f0*/  FMUL R107, R107, R0.reuse ;  /* 0x000000006b6b7220 */ /* 0x080fe20000400000 */
[-C--:B------:R-:W-:Y:S01]  /*8500*/  FMUL R108, R108, R0.reuse ;  /* 0x000000006c6c7220 */ /* 0x080fe20000400000 */
[----:B------:R2:W-:Y:S01]  /*8510*/  @!P0 STG.E.U8 desc[UR12][R12.64+0x8], R17 ;  /* 0x000008110c008986 */ /* 0x0005e2000c10110c */
[----:B------:R-:W-:Y:S01]  /*8520*/  ISETP.LT.OR P0, PT, R3, 0x11, !P3 ;  /* 0x000000110300780c */ /* 0x000fe20005f01670 */
[----:B------:R-:W-:Y:S01]  /*8530*/  FMUL R109, R109, R0 ;  /* 0x000000006d6d7220 */ /* 0x000fe20000400000 */
[----:B0-----:R-:W-:Y:S01]  /*8540*/  F2FP.SATFINITE.E4M3.F32.PACK_AB_MERGE_C R5, RZ, R96, RZ ;  /* 0x00000060ff05723e */ /* 0x001fe200048070ff */
[----:B------:R-:W-:Y:S01]  /*8550*/  @!P1 STG.E.U8 desc[UR12][R12.64+0x9], R95 ;  /* 0x0000095f0c009986 */ /* 0x000fe2000c10110c */
[----:B-1----:R-:W-:Y:S01]  /*8560*/  F2FP.SATFINITE.E4M3.F32.PACK_AB_MERGE_C R7, RZ, R98, RZ ;  /* 0x00000062ff07723e */ /* 0x002fe200048070ff */
[-C--:B------:R-:W-:Y:S01]  /*8570*/  FMUL R110, R110, R0.reuse ;  /* 0x000000006e6e7220 */ /* 0x080fe20000400000 */
[C---:B------:R-:W-:Y:S01]  /*8580*/  ISETP.LT.OR P1, PT, R3.reuse, 0x19, !P3 ;  /* 0x000000190300780c */ /* 0x040fe20005f21670 */
[----:B------:R-:W-:Y:S01]  /*8590*/  @!P4 STG.E.U8 desc[UR12][R14.64+0x11], R97 ;  /* 0x000011610e00c986 */ /* 0x000fe2000c10110c */
[----:B------:R-:W-:Y:S01]  /*85a0*/  ISETP.LT.OR P4, PT, R3, 0x1a, !P3 ;  /* 0x0000001a0300780c */ /* 0x000fe20005f81670 */
[-C--:B------:R-:W-:Y:S01]  /*85b0*/  FMUL R111, R111, R0.reuse ;  /* 0x000000006f6f7220 */ /* 0x080fe20000400000 */
[----:B------:R-:W-:Y:S01]  /*85c0*/  F2FP.SATFINITE.E4M3.F32.PACK_AB_MERGE_C R105, RZ, R105, RZ ;  /* 0x00000069ff69723e */ /* 0x000fe200048070ff */
[----:B------:R-:W-:Y:S01]  /*85d0*/  FMUL R112, R112, R0 ;  /* 0x0000000070707220 */ /* 0x000fe20000400000 */
[----:B--2---:R-:W-:Y:S01]  /*85e0*/  F2FP.SATFINITE.E4M3.F32.PACK_AB_MERGE_C R17, RZ, R104, RZ ;  /* 0x00000068ff11723e */ /* 0x004fe200048070ff */
        /* <DEDUP_REMOVED lines=10> */
[----:B------:R-:W-:Y:S01]  /*8690*/  FMUL R115, R115, R0 ;  /* 0x0000000073737220 */ /* 0x000fe20000400000 */
[----:B------:R-:W-:Y:S01]  /*86a0*/  F2FP.SATFINITE.E4M3.F32.PACK_AB_MERGE_C R111, RZ, R111, RZ ;  /* 0x0000006fff6f723e */ /* 0x000fe200048070ff */
[----:B------:R-:W-:Y:S01]  /*86b0*/  @!P4 STG.E.U8 desc[UR12][R14.64+0x19], R101 ;  /* 0x000019650e00c986 */ /* 0x000fe2000c10110c */
[----:B0-----:R-:W-:Y:S01]  /*86c0*/  F2FP.SATFINITE.E4M3.F32.PACK_AB_MERGE_C R5, RZ, R100, RZ ;  /* 0x00000064ff05723e */ /* 0x001fe200048070ff */
[-C--:B------:R-:W-:Y:S01]  /*86d0*/  FMUL R116, R116, R0.reuse ;  /* 0x0000000074747220 */ /* 0x080fe20000400000 */
[----:B------:R-:W-:Y:S01]  /*86e0*/  ISETP.LT.OR P4, PT, R3, 0x22, !P2 ;  /* 0x000000220300780c */ /* 0x000fe20005781670 */
[----:B------:R-:W-:Y:S01]  /*86f0*/  FMUL R117, R117, R0 ;  /* 0x0000000075757220 */ /* 0x000fe20000400000 */
[----:B-1----:R-:W-:Y:S01]  /*8700*/  F2FP.SATFINITE.E4M3.F32.PACK_AB_MERGE_C R7, RZ, R102, RZ ;  /* 0x00000066ff07723e */ /* 0x002fe200048070ff */
[----:B------:R0:W-:Y:S01]  /*8710*/  @!P1 STG.E.U8 desc[UR12][R14.64+0x18], R5 ;  /* 0x000018050e009986 */ /* 0x0001e2000c10110c */
[C---:B------:R-:W-:Y:S01]  /*8720*/  ISETP.LT.OR P1, PT, R3.reuse, 0x22, !P3 ;  /* 0x000000220300780c */ /* 0x040fe20005f21670 */
[-C--:B------:R-:W-:Y:S01]  /*8730*/  FMUL R118, R118, R0.reuse ;  /* 0x0000000076767220 */ /* 0x080fe20000400000 */
[----:B------:R-:W-:Y:S01]  /*8740*/  F2FP.SATFINITE.E4M3.F32.PACK_AB_MERGE_C R113, RZ, R113, RZ ;  /* 0x00000071ff71723e */ /* 0x000fe200048070ff */
[----:B------:R1:W-:Y:S01]  /*8750*/  @!P5 STG.E.U8 desc[UR12][R12.64+0x18], R7 ;  /* 0x000018070c00d986 */ /* 0x0003e2000c10110c */
[----:B------:R-:W-:Y:S01]  /*8760*/  ISETP.LT.OR P5, PT, R3, 0x29, !P3 ;  /* 0x000000290300780c */ /* 0x000fe20005fa1670 */
[-C--:B------:R-:W-:Y:S01]  /*8770*/  FMUL R119, R119, R0.reuse ;  /* 0x0000000077777220 */ /* 0x080fe20000400000 */
[----:B------:R-:W-:Y:S01]  /*8780*/  F2FP.SATFINITE.E4M3.F32.PACK_AB_MERGE_C R115, RZ, R115, RZ ;  /* 0x00000073ff73723e */ /* 0x000fe200048070ff */
[----:B------:R-:W-:Y:S01]  /*8790*/  @!P6 STG.E.U8 desc[UR12][R12.64+0x19], R103 ;  /* 0x000019670c00e986 */ /* 0x000fe2000c10110c */
[C---:B------:R-:W-:Y:S01]  /*87a0*/  ISETP.LT.OR P6, PT, R3.reuse, 0x2a, !P3 ;  /* 0x0000002a0300780c */ /* 0x040fe20005fc1670 */
[-C--:B------:R-:W-:Y:S01]  /*87b0*/  FMUL R120, R120, R0.reuse ;  /* 0x0000000078787220 */ /* 0x080fe20000400000 */
[----:B------:R-:W-:Y:S01]  /*87c0*/  F2FP.SATFINITE.E4M3.F32.PACK_AB_MERGE_C R117, RZ, R117, RZ ;  /* 0x00000075ff75723e */ /* 0x000fe200048070ff */
        /* <DEDUP_REMOVED lines=25> */
[----:B------:R-:W-:Y:S01]  /*8960*/  FMUL R128, R128, R0 ;  /* 0x0000000080807220 */ /* 0x000fe20000400000 */
[----:B0-----:R-:W-:Y:S01]  /*8970*/  F2FP.SATFINITE.E4M3.F32.PACK_AB_MERGE_C R5, RZ, R110, RZ ;  /* 0x0000006eff05723e */ /* 0x001fe200048070ff */
[----:B------:R-:W-:Y:S01]  /*8980*/  @!P4 STG.E.U8 desc[UR12][R12.64+0x29], R111 ;  /* 0x0000296f0c00c986 */ /* 0x000fe2000c10110c */
        /* <DEDUP_REMOVED lines=88> */
[C---:B------:R-:W-:Y:S01]  /*8f10*/  ISETP.LT.OR P4, PT, R3.reuse, 0x61, !P3 ;  /* 0x000000610300780c */ /* 0x040fe20005f81670 */
[----:B------:R-:W-:Y:S01]  /*8f20*/  FMUL R26, R26, R0 ;  /* 0x000000001a1a7220 */ /* 0x000fe20000400000 */
[----:B-1----:R-:W-:Y:S01]  /*8f30*/  F2FP.SATFINITE.E4M3.F32.PACK_AB_MERGE_C R7, RZ, R132, RZ ;  /* 0x00000084ff07723e */ /* 0x002fe200048070ff */
[----:B------:R0:W-:Y:S01]  /*8f40*/  @!P1 STG.E.U8 desc[UR12][R12.64+0x50], R5 ;  /* 0x000050050c009986 */ /* 0x0001e2000c10110c */
[----:B------:R-:W-:Y:S01]  /*8f50*/  ISETP.LT.OR P1, PT, R3, 0x5a, !P2 ;  /* 0x0000005a0300780c */ /* 0x000fe20005721670 */
[-C--:B------:R-:W-:Y:S01]  /*8f60*/  FMUL R27, R27, R0.reuse ;  /* 0x000000001b1b7220 */ /* 0x080fe20000400000 */
[----:B------:R-:W-:Y:S01]  /*8f70*/  F2FP.SATFINITE.E4M3.F32.PACK_AB_MERGE_C R151, RZ, R151, RZ ;  /* 0x00000097ff97723e */ /* 0x000fe200048070ff */
[----:B------:R1:W-:Y:S01]  /*8f80*/  @!P5 STG.E.U8 desc[UR12][R14.64+0x58], R7 ;  /* 0x000058070e00d986 */ /* 0x0003e2000c10110c */
[----:B------:R-:W-:Y:S01]  /*8f90*/  ISETP.LT.OR P5, PT, R3, 0x62, !P3 ;  /* 0x000000620300780c */ /* 0x000fe20005fa1670 */
[-C--:B------:R-:W-:Y:S01]  /*8fa0*/  FMUL R28, R28, R0.reuse ;  /* 0x000000001c1c7220 */ /* 0x080fe20000400000 */
[-C--:B------:R-:W-:Y:S01]  /*8fb0*/  FMUL R29, R29, R0.reuse ;  /* 0x000000001d1d7220 */ /* 0x080fe20000400000 */
[----:B------:R-:W-:Y:S01]  /*8fc0*/  @!P6 STG.E.U8 desc[UR12][R14.64+0x59], R133 ;  /* 0x000059850e00e986 */ /* 0x000fe2000c10110c */
[----:B------:R-:W-:Y:S01]  /*8fd0*/  ISETP.LT.OR P6, PT, R3, 0x61, !P2 ;  /* 0x000000610300780c */ /* 0x000fe200057c1670 */
[----:B------:R-:W-:Y:S01]  /*8fe0*/  FMUL R30, R30, R0 ;  /* 0x000000001e1e7220 */ /* 0x000fe20000400000 */
[----:B------:R-:W-:Y:S01]  /*8ff0*/  F2FP.SATFINITE.E4M3.F32.PACK_AB_MERGE_C R25, RZ, R25, RZ ;  /* 0x00000019ff19723e */ /* 0x000fe200048070ff */
[----:B------:R2:W-:Y:S01]  /*9000*/  @!P0 STG.E.U8 desc[UR12][R12.64+0x58], R17 ;  /* 0x000058110c008986 */ /* 0x0005e2000c10110c */
[----:B0-----:R-:W-:Y:S01]  /*9010*/  F2FP.SATFINITE.E4M3.F32.PACK_AB_MERGE_C R5, RZ, R136, RZ ;  /* 0x00000088ff05723e */ /* 0x001fe200048070ff */
[----:B------:R-:W-:Y:S01]  /*9020*/  FMUL R31, R31, R0 ;  /* 0x000000001f1f7220 */ /* 0x000fe20000400000 */
[C---:B------:R-:W-:Y:S01]  /*9030*/  ISETP.LT.OR P0, PT, R3.reuse, 0x62, !P2 ;  /* 0x000000620300780c */ /* 0x040fe20005701670 */
[----:B------:R-:W-:Y:S01]  /*9040*/  @!P1 STG.E.U8 desc[UR12][R12.64+0x59], R135 ;  /* 0x000059870c009986 */ /* 0x000fe2000c10110c */
[----:B-1----:R-:W-:Y:S01]  /*9050*/  F2FP.SATFINITE.E4M3.F32.PACK_AB_MERGE_C R7, RZ, R138, RZ ;  /* 0x0000008aff07723e */ /* 0x002fe200048070ff */
[-C--:B------:R-:W-:Y:S01]  /*9060*/  FMUL R32, R32, R0.reuse ;  /* 0x0000000020207220 */ /* 0x080fe20000400000 */
[C---:B------:R-:W-:Y:S01]  /*9070*/  ISETP.LT.OR P1, PT, R3.reuse, 0x71, !P3 ;  /* 0x000000710300780c */ /* 0x040fe20005f21670 */
[----:B------:R0:W-:Y:S01]  /*9080*/  @!P4 STG.E.U8 desc[UR12][R14.64+0x60], R5 ;  /* 0x000060050e00c986 */ /* 0x0001e2000c10110c */
[----:B------:R-:W-:Y:S01]  /*9090*/  ISETP.LT.OR P4, PT, R3, 0x69, !P3 ;  /* 0x000000690300780c */ /* 0x000fe20005f81670 */
[-C--:B------:R-:W-:Y:S01]  /*90a0*/  FMUL R33, R33, R0.reuse ;  /* 0x0000000021217220 */ /* 0x080fe20000400000 */
[----:B------:R-:W-:Y:S01]  /*90b0*/  F2FP.SATFINITE.E4M3.F32.PACK_AB_MERGE_C R27, RZ, R27, RZ ;  /* 0x0000001bff1b723e */ /* 0x000fe200048070ff */
[----:B------:R-:W-:Y:S01]  /*90c0*/  @!P5 STG.E.U8 desc[UR12][R14.64+0x61], R137 ;  /* 0x000061890e00d986 */ /* 0x000fe2000c10110c */
[C---:B------:R-:W-:Y:S01]  /*90d0*/  ISETP.LT.OR P5, PT, R3.reuse, 0x6a, !P3 ;  /* 0x0000006a0300780c */ /* 0x040fe20005fa1670 */
[----:B------:R-:W-:Y:S01]  /*90e0*/  FMUL R34, R34, R0 ;  /* 0x0000000022227220 */ /* 0x000fe20000400000 */
[----:B--2---:R-:W-:Y:S01]  /*90f0*/  F2FP.SATFINITE.E4M3.F32.PACK_AB_MERGE_C R17, RZ, R144, RZ ;  /* 0x00000090ff11723e */ /* 0x004fe200048070ff */
[----:B------:R1:W-:Y:S01]  /*9100*/  @!P6 STG.E.U8 desc[UR12][R12.64+0x60], R7 ;  /* 0x000060070c00e986 */ /* 0x0003e2000c10110c */
[----:B------:R-:W-:Y:S01]  /*9110*/  ISETP.LT.OR P6, PT, R3, 0x69, !P2 ;  /* 0x000000690300780c */ /* 0x000fe200057c1670 */
[----:B------:R-:W-:Y:S01]  /*9120*/  FMUL R35, R35, R0 ;  /* 0x0000000023237220 */ /* 0x000fe20000400000 */
[----:B------:R-:W-:Y:S01]  /*9130*/  F2FP.SATFINITE.E4M3.F32.PACK_AB_MERGE_C R29, RZ, R29, RZ ;  /* 0x0000001dff1d723e */ /* 0x000fe200048070ff */
[----:B------:R-:W-:Y:S01]  /*9140*/  @!P0 STG.E.U8 desc[UR12][R12.64+0x61], R139 ;  /* 0x0000618b0c008986 */ /* 0x000fe2000c10110c */
[----:B0-----:R-:W-:Y:S01]  /*9150*/  F2FP.SATFINITE.E4M3.F32.PACK_AB_MERGE_C R5, RZ, R140, RZ ;  /* 0x0000008cff05723e */ /* 0x001fe200048070ff */
[-C--:B------:R-:W-:Y:S01]  /*9160*/  FMUL R36, R36, R0.reuse ;  /* 0x0000000024247220 */ /* 0x080fe20000400000 */
[----:B------:R-:W-:Y:S01]  /*9170*/  ISETP.LT.OR P0, PT, R3, 0x6a, !P2 ;  /* 0x0000006a0300780c */ /* 0x000fe20005701670 */
[-C--:B------:R-:W-:Y:S01]  /*9180*/  FMUL R37, R37, R0.reuse ;  /* 0x0000000025257220 */ /* 0x080fe20000400000 */
[----:B------:R-:W-:Y:S01]  /*9190*/  F2FP.SATFINITE.E4M3.F32.PACK_AB_MERGE_C R31, RZ, R31, RZ ;  /* 0x0000001fff1f723e */ /* 0x000fe200048070ff */
[----:B------:R0:W-:Y:S01]  /*91a0*/  @!P4 STG.E.U8 desc[UR12][R14.64+0x68], R5 ;  /* 0x000068050e00c986 */ /* 0x0001e2000c10110c */
[C---:B------:R-:W-:Y:S01]  /*91b0*/  ISETP.LT.OR P4, PT, R3.reuse, 0x72, !P3 ;  /* 0x000000720300780c */ /* 0x040fe20005f81670 */
[----:B------:R-:W-:Y:S01]  /*91c0*/  FMUL R38, R38, R0 ;  /* 0x0000000026267220 */ /* 0x000fe20000400000 */
[----:B-1----:R-:W-:Y:S01]  /*91d0*/  F2FP.SATFINITE.E4M3.F32.PACK_AB_MERGE_C R7, RZ, R142, RZ ;  /* 0x0000008eff07723e */ /* 0x002fe200048070ff */
        /* <DEDUP_REMOVED lines=9> */
[----:B0-----:R-:W-:Y:S01]  /*9270*/  F2FP.SATFINITE.E4M3.F32.PACK_AB_MERGE_C R5, RZ, R146, RZ ;  /* 0x00000092ff05723e */ /* 0x001fe200048070ff */
[-C--:B------:R-:W-:Y:S01]  /*9280*/  FMUL R41, R41, R0.reuse ;  /* 0x0000000029297220 */ /* 0x080fe20000400000 */
[C---:B------:R-:W-:Y:S01]  /*9290*/  ISETP.GE.AND P0, PT, R16.reuse, 0x49, PT ;  /* 0x000000491000780c */ /* 0x040fe20003f06270 */
[----:B------:R0:W-:Y:S01]  /*92a0*/  @!P1 STG.E.U8 desc[UR12][R14.64+0x70], R17 ;  /* 0x000070110e009986 */ /* 0x0001e2000c10110c */
[----:B------:R-:W-:Y:S01]  /*92b0*/  ISETP.GE.AND P1, PT, R16, 0x41, PT ;  /* 0x000000411000780c */ /* 0x000fe20003f26270 */
[-C--:B------:R-:W-:Y:S01]  /*92c0*/  FMUL R42, R42, R0.reuse ;  /* 0x000000002a2a7220 */ /* 0x080fe20000400000 */
[----:B------:R-:W-:Y:S01]  /*92d0*/  F2FP.SATFINITE.E4M3.F32.PACK_AB_MERGE_C R37, RZ, R37, RZ ;  /* 0x00000025ff25723e */ /* 0x000fe200048070ff */
[----:B------:R-:W-:Y:S01]  /*92e0*/  @!P4 STG.E.U8 desc[UR12][R14.64+0x71], R145 ;  /* 0x000071910e00c986 */ /* 0x000fe2000c10110c */
[----:B------:R-:W-:Y:S01]  /*92f0*/  ISETP.LT.OR P4, PT, R3, 0x79, !P3 ;  /* 0x000000790300780c */ /* 0x000fe20005f81670 */
[-C--:B------:R-:W-:Y:S01]  /*9300*/  FMUL R43, R43, R0.reuse ;  /* 0x000000002b2b7220 */ /* 0x080fe20000400000 */
[C---:B------:R-:W-:Y:S01]  /*9310*/  ISETP.LT.OR P3, PT, R3.reuse, 0x7a, !P3 ;  /* 0x0000007a0300780c */ /* 0x040fe20005f61670 */
[----:B------:R2:W-:Y:S01]  /*9320*/  @!P5 STG.E.U8 desc[UR12][R12.64+0x70], R5 ;  /* 0x000070050c00d986 */ /* 0x0005e2000c10110c */
[C---:B------:R-:W-:Y:S01]  /*9330*/  ISETP.LT.OR P5, PT, R3.reuse, 0x79, !P2 ;  /* 0x000000790300780c */ /* 0x040fe200057a1670 */
[-C--:B------:R-:W-:Y:S01]  /*9340*/  FMUL R44, R44, R0.reuse ;  /* 0x000000002c2c7220 */ /* 0x080fe20000400000 */
[C---:B------:R-:W-:Y:S01]  /*9350*/  ISETP.LT.OR P2, PT, R3.reuse, 0x7a, !P2 ;  /* 0x0000007a0300780c */ /* 0x040fe20005741670 */
[----:B------:R-:W-:Y:S01]  /*9360*/  @!P6 STG.E.U8 desc[UR12][R12.64+0x71], R147 ;  /* 0x000071930c00e986 */ /* 0x000fe2000c10110c */
[----:B------:R-:W-:Y:S01]  /*9370*/  ISETP.LT.OR P6, PT, R3, 0x1, !P1 ;  /* 0x000000010300780c */ /* 0x000fe20004fc1670 */
[----:B------:R-:W-:Y:S01]  /*9380*/  FMUL R45, R45, R0 ;  /* 0x000000002d2d7220 */ /* 0x000fe20000400000 */
[----:B-1----:R-:W-:Y:S01]  /*9390*/  F2FP.SATFINITE.E4M3.F32.PACK_AB_MERGE_C R7, RZ, R150, RZ ;  /* 0x00000096ff07723e */ /* 0x002fe200048070ff */
[----:B------:R-:W-:Y:S01]  /*93a0*/  FMUL R46, R46, R0 ;  /* 0x000000002e2e7220 */ /* 0x000fe20000400000 */
[----:B0-----:R-:W-:Y:S01]  /*93b0*/  F2FP.SATFINITE.E4M3.F32.PACK_AB_MERGE_C R17, RZ, R24, RZ ;  /* 0x00000018ff11723e */ /* 0x001fe200048070ff */
[----:B------:R-:W-:Y:S01]  /*93c0*/  FMUL R47, R47, R0 ;  /* 0x000000002f2f7220 */ /* 0x000fe20000400000 */
[----:B------:R-:W-:Y:S01]  /*93d0*/  F2FP.SATFINITE.E4M3.F32.PACK_AB_MERGE_C R39, RZ, R39, RZ ;  /* 0x00000027ff27723e */ /* 0x000fe200048070ff */
[----:B------:R-:W-:Y:S01]  /*93e0*/  @!P3 STG.E.U8 desc[UR12][R14.64+0x79], R149 ;  /* 0x000079950e00b986 */ /* 0x000fe2000c10110c */
[----:B--2---:R-:W-:Y:S01]  /*93f0*/  F2FP.SATFINITE.E4M3.F32.PACK_AB_MERGE_C R5, RZ, R148, RZ ;  /* 0x00000094ff05723e */ /* 0x004fe200048070ff */
[-C--:B------:R-:W-:Y:S01]  /*9400*/  FMUL R48, R48, R0.reuse ;  /* 0x0000000030307220 */ /* 0x080fe20000400000 */
        /* <DEDUP_REMOVED lines=18> */
[----:B0-----:R-:W-:Y:S01]  /*9530*/  F2FP.SATFINITE.E4M3.F32.PACK_AB_MERGE_C R5, RZ, R26, RZ ;  /* 0x0000001aff05723e */ /* 0x001fe200048070ff */
[-C--:B------:R-:W-:Y:S01]  /*9540*/  FMUL R54, R54, R0.reuse ;  /* 0x0000000036367220 */ /* 0x080fe20000400000 */
[----:B------:R-:W-:Y:S01]  /*9550*/  F2FP.SATFINITE.E4M3.F32.PACK_AB_MERGE_C R49, RZ, R49, RZ ;  /* 0x00000031ff31723e */ /* 0x000fe200048070ff */
[----:B------:R-:W-:Y:S01]  /*9560*/  @!P2 STG.E.U8 desc[UR12][R10.64+0x1], R25 ;  /* 0x000001190a00a986 */ /* 0x000fe2000c10110c */
[----:B------:R-:W-:Y:S01]  /*9570*/  ISETP.LT.OR P2, PT, R3, 0x11, !P0 ;  /* 0x000000110300780c */ /* 0x000fe20004741670 */
[----:B------:R-:W-:Y:S01]  /*9580*/  FMUL R55, R55, R0 ;  /* 0x0000000037377220 */ /* 0x000fe20000400000 */
[----:B-1----:R-:W-:Y:S01]  /*9590*/  F2FP.SATFINITE.E4M3.F32.PACK_AB_MERGE_C R7, RZ, R28, RZ ;  /* 0x0000001cff07723e */ /* 0x002fe200048070ff */
[----:B------:R0:W-:Y:S01]  /*95a0*/  @!P3 STG.E.U8 desc[UR12][R8.64], R5 ;  /* 0x000000050800b986 */ /* 0x0001e2000c10110c */
[C---:B------:R-:W-:Y:S01]  /*95b0*/  ISETP.LT.OR P3, PT, R3.reuse, 0x9, !P0 ;  /* 0x000000090300780c */ /* 0x040fe20004761670 */
[----:B------:R-:W-:Y:S01]  /*95c0*/  FMUL R56, R56, R0 ;  /* 0x0000000038387220 */ /* 0x000fe20000400000 */
        /* <DEDUP_REMOVED lines=86> */
[----:B------:R-:W-:Y:S01]  /*9b30*/  FMUL R80, R80, R0 ;  /* 0x0000000050507220 */ /* 0x000fe20000400000 */
[----:B--2---:R-:W-:Y:S01]  /*9b40*/  F2FP.SATFINITE.E4M3.F32.PACK_AB_MERGE_C R13, RZ, R54, RZ ;  /* 0x00000036ff0d723e */ /* 0x004fe200048070ff */
[-C--:B------:R-:W-:Y:S01]  /*9b50*/  FMUL R81, R81, R0.reuse ;  /* 0x0000000051517220 */ /* 0x080fe20000400000 */
        /* <DEDUP_REMOVED lines=14> */
[C---:B------:R-:W-:Y:S01]  /*9c40*/  ISETP.LT.OR P4, PT, R3.reuse, 0x42, !P1 ;  /* 0x000000420300780c */ /* 0x040fe20004f81670 */
[----:B------:R-:W-:Y:S01]  /*9c50*/  FMUL R86, R86, R0 ;  /* 0x0000000056567220 */ /* 0x000fe20000400000 */
[----:B-1----:R-:W-:Y:S01]  /*9c60*/  F2FP.SATFINITE.E4M3.F32.PACK_AB_MERGE_C R7, RZ, R52, RZ ;  /* 0x00000034ff07723e */ /* 0x002fe200048070ff */
[----:B------:R0:W-:Y:S01]  /*9c70*/  @!P3 STG.E.U8 desc[UR12][R8.64+0x30], R5 ;  /* 0x000030050800b986 */ /* 0x0001e2000c10110c */
[----:B------:R-:W-:Y:S01]  /*9c80*/  ISETP.LT.OR P3, PT, R3, 0x3a, !P0 ;  /* 0x0000003a0300780c */ /* 0x000fe20004761670 */
[----:B------:R-:W-:Y:S01]  /*9c90*/  FMUL R0, R87, R0 ;  /* 0x0000000057007220 */ /* 0x000fe20000400000 */
[----:B------:R-:W-:Y:S01]  /*9ca0*/  F2FP.SATFINITE.E4M3.F32.PACK_AB_MERGE_C R81, RZ, R81, RZ ;  /* 0x00000051ff51723e */ /* 0x000fe200048070ff */
[----:B------:R1:W-:Y:S01]  /*9cb0*/  @!P5 STG.E.U8 desc[UR12][R10.64+0x38], R7 ;  /* 0x000038070a00d986 */ /* 0x0003e2000c10110c */
[----:B------:R-:W-:-:S02]  /*9cc0*/  ISETP.LT.OR P5, PT, R3, 0x41, !P0 ;  /* 0x000000410300780c */ /* 0x000fc400047a1670 */
[----:B------:R-:W-:Y:S01]  /*9cd0*/  F2FP.SATFINITE.E4M3.F32.PACK_AB_MERGE_C R83, RZ, R83, RZ ;  /* 0x00000053ff53723e */ /* 0x000fe200048070ff */
[----:B------:R-:W-:Y:S01]  /*9ce0*/  @!P6 STG.E.U8 desc[UR12][R10.64+0x39], R53 ;  /* 0x000039350a00e986 */ /* 0x000fe2000c10110c */
[C---:B------:R-:W-:Y:S02]  /*9cf0*/  ISETP.LT.OR P6, PT, R3.reuse, 0x42, !P0 ;  /* 0x000000420300780c */ /* 0x040fe400047c1670 */
[----:B------:R-:W-:Y:S01]  /*9d00*/  F2FP.SATFINITE.E4M3.F32.PACK_AB_MERGE_C R85, RZ, R85, RZ ;  /* 0x00000055ff55723e */ /* 0x000fe200048070ff */
[----:B------:R2:W-:Y:S01]  /*9d10*/  @!P2 STG.E.U8 desc[UR12][R8.64+0x38], R13 ;  /* 0x0000380d0800a986 */ /* 0x0005e2000c10110c */
[----:B------:R-:W-:Y:S02]  /*9d20*/  ISETP.LT.OR P2, PT, R3, 0x41, !P1 ;  /* 0x000000410300780c */ /* 0x000fe40004f41670 */
[----:B0-----:R-:W-:Y:S01]  /*9d30*/  F2FP.SATFINITE.E4M3.F32.PACK_AB_MERGE_C R5, RZ, R56, RZ ;  /* 0x00000038ff05723e */ /* 0x001fe200048070ff */
[----:B------:R-:W-:Y:S01]  /*9d40*/  @!P3 STG.E.U8 desc[UR12][R8.64+0x39], R55 ;  /* 0x000039370800b986 */ /* 0x000fe2000c10110c */
[----:B-1----:R-:W-:-:S02]  /*9d50*/  F2FP.SATFINITE.E4M3.F32.PACK_AB_MERGE_C R7, RZ, R58, RZ ;  /* 0x0000003aff07723e */ /* 0x002fc400048070ff */
[C---:B------:R-:W-:Y:S01]  /*9d60*/  ISETP.LT.OR P3, PT, R3.reuse, 0x49, !P1 ;  /* 0x000000490300780c */ /* 0x040fe20004f61670 */
[----:B------:R-:W-:Y:S01]  /*9d70*/  @!P4 STG.E.U8 desc[UR12][R10.64+0x41], R57 ;  /* 0x000041390a00c986 */ /* 0x000fe2000c10110c */
[----:B------:R-:W-:Y:S02]  /*9d80*/  ISETP.LT.OR P4, PT, R3, 0x4a, !P1 ;  /* 0x0000004a0300780c */ /* 0x000fe40004f81670 */
[----:B--2---:R-:W-:-:S03]  /*9d90*/  F2FP.SATFINITE.E4M3.F32.PACK_AB_MERGE_C R13, RZ, R64, RZ ;  /* 0x00000040ff0d723e */ /* 0x004fc600048070ff */
[----:B------:R0:W-:Y:S01]  /*9da0*/  @!P2 STG.E.U8 desc[UR12][R10.64+0x40], R5 ;  /* 0x000040050a00a986 */ /* 0x0001e2000c10110c */
[----:B------:R-:W-:-:S03]  /*9db0*/  ISETP.LT.OR P2, PT, R3, 0x51, !P1 ;  /* 0x000000510300780c */ /* 0x000fc60004f41670 */
[----:B------:R1:W-:Y:S01]  /*9dc0*/  @!P5 STG.E.U8 desc[UR12][R8.64+0x40], R7 ;  /* 0x000040070800d986 */ /* 0x0003e2000c10110c */
[----:B------:R-:W-:-:S03]  /*9dd0*/  ISETP.LT.OR P5, PT, R3, 0x49, !P0 ;  /* 0x000000490300780c */ /* 0x000fc600047a1670 */
[----:B------:R-:W-:Y:S01]  /*9de0*/  @!P6 STG.E.U8 desc[UR12][R8.64+0x41], R59 ;  /* 0x0000413b0800e986 */ /* 0x000fe2000c10110c */
[C---:B------:R-:W-:Y:S02]  /*9df0*/  ISETP.LT.OR P6, PT, R3.reuse, 0x4a, !P0 ;  /* 0x0000004a0300780c */ /* 0x040fe400047c1670 */
[----:B0-----:R-:W-:Y:S01]  /*9e00*/  F2FP.SATFINITE.E4M3.F32.PACK_AB_MERGE_C R5, RZ, R60, RZ ;  /* 0x0000003cff05723e */ /* 0x001fe200048070ff */
[----:B------:R-:W-:Y:S01]  /*9e10*/  @!P4 STG.E.U8 desc[UR12][R10.64+0x49], R61 ;  /* 0x0000493d0a00c986 */ /* 0x000fe2000c10110c */
[C---:B------:R-:W-:Y:S02]  /*9e20*/  ISETP.LT.OR P4, PT, R3.reuse, 0x52, !P0 ;  /* 0x000000520300780c */ /* 0x040fe40004781670 */
[----:B-1----:R-:W-:Y:S01]  /*9e30*/  F2FP.SATFINITE.E4M3.F32.PACK_AB_MERGE_C R7, RZ, R62, RZ ;  /* 0x0000003eff07723e */ /* 0x002fe200048070ff */
[----:B------:R0:W-:Y:S01]  /*9e40*/  @!P3 STG.E.U8 desc[UR12][R10.64+0x48], R5 ;  /* 0x000048050a00b986 */ /* 0x0001e2000c10110c */
[----:B------:R-:W-:-:S03]  /*9e50*/  ISETP.LT.OR P3, PT, R3, 0x52, !P1 ;  /* 0x000000520300780c */ /* 0x000fc60004f61670 */
[----:B------:R1:W-:Y:S01]  /*9e60*/  @!P5 STG.E.U8 desc[UR12][R8.64+0x48], R7 ;  /* 0x000048070800d986 */ /* 0x0003e2000c10110c */
[----:B------:R-:W-:-:S03]  /*9e70*/  ISETP.LT.OR P5, PT, R3, 0x59, !P1 ;  /* 0x000000590300780c */ /* 0x000fc60004fa1670 */
[----:B------:R-:W-:Y:S01]  /*9e80*/  @!P6 STG.E.U8 desc[UR12][R8.64+0x49], R63 ;  /* 0x0000493f0800e986 */ /* 0x000fe2000c10110c */
[----:B------:R-:W-:-:S03]  /*9e90*/  ISETP.LT.OR P6, PT, R3, 0x5a, !P1 ;  /* 0x0000005a0300780c */ /* 0x000fc60004fc1670 */
[----:B------:R2:W-:Y:S01]  /*9ea0*/  @!P2 STG.E.U8 desc[UR12][R10.64+0x50], R13 ;  /* 0x0000500d0a00a986 */ /* 0x0005e2000c10110c */
[C---:B------:R-:W-:Y:S02]  /*9eb0*/  ISETP.LT.OR P2, PT, R3.reuse, 0x51, !P0 ;  /* 0x000000510300780c */ /* 0x040fe40004741670 */
[----:B0-----:R-:W-:Y:S01]  /*9ec0*/  F2FP.SATFINITE.E4M3.F32.PACK_AB_MERGE_C R5, RZ, R66, RZ ;  /* 0x00000042ff05723e */ /* 0x001fe200048070ff */
[----:B------:R-:W-:Y:S01]  /*9ed0*/  @!P3 STG.E.U8 desc[UR12][R10.64+0x51], R65 ;  /* 0x000051410a00b986 */ /* 0x000fe2000c10110c */
[----:B-1----:R-:W-:Y:S02]  /*9ee0*/  F2FP.SATFINITE.E4M3.F32.PACK_AB_MERGE_C R7, RZ, R68, RZ ;  /* 0x00000044ff07723e */ /* 0x002fe400048070ff */
        /* <DEDUP_REMOVED lines=21> */
[----:B------:R-:W-:Y:S02]  /*a040*/  ISETP.LT.OR P6, PT, R3, 0x62, !P0 ;  /* 0x000000620300780c */ /* 0x000fe400047c1670 */
[----:B0-----:R-:W-:Y:S02]  /*a050*/  F2FP.SATFINITE.E4M3.F32.PACK_AB_MERGE_C R5, RZ, R76, RZ ;  /* 0x0000004cff05723e */ /* 0x001fe400048070ff */
[----:B-1----:R-:W-:Y:S02]  /*a060*/  F2FP.SATFINITE.E4M3.F32.PACK_AB_MERGE_C R7, RZ, R78, RZ ;  /* 0x0000004eff07723e */ /* 0x002fe400048070ff */
[----:B--2---:R-:W-:-:S07]  /*a070*/  F2FP.SATFINITE.E4M3.F32.PACK_AB_MERGE_C R13, RZ, R80, RZ ;  /* 0x00000050ff0d723e */ /* 0x004fce00048070ff */
[----:B------:R-:W-:Y:S01]  /*a080*/  @!P6 STG.E.U8 desc[UR12][R8.64+0x61], R75 ;  /* 0x0000614b0800e986 */ /* 0x000fe2000c10110c */
[----:B------:R-:W-:-:S03]  /*a090*/  ISETP.LT.OR P6, PT, R3, 0x71, !P1 ;  /* 0x000000710300780c */ /* 0x000fc60004fc1670 */
[----:B------:R0:W-:Y:S01]  /*a0a0*/  @!P2 STG.E.U8 desc[UR12][R10.64+0x68], R5 ;  /* 0x000068050a00a986 */ /* 0x0001e2000c10110c */
[----:B------:R-:W-:-:S03]  /*a0b0*/  ISETP.LT.OR P2, PT, R3, 0x72, !P1 ;  /* 0x000000720300780c */ /* 0x000fc60004f41670 */
[----:B------:R-:W-:Y:S01]  /*a0c0*/  @!P5 STG.E.U8 desc[UR12][R10.64+0x69], R77 ;  /* 0x0000694d0a00d986 */ /* 0x000fe2000c10110c */
[----:B------:R-:W-:-:S03]  /*a0d0*/  ISETP.LT.OR P5, PT, R3, 0x71, !P0 ;  /* 0x000000710300780c */ /* 0x000fc600047a1670 */
[----:B------:R1:W-:Y:S01]  /*a0e0*/  @!P3 STG.E.U8 desc[UR12][R8.64+0x68], R7 ;  /* 0x000068070800b986 */ /* 0x0003e2000c10110c */
[C---:B------:R-:W-:Y:S02]  /*a0f0*/  ISETP.LT.OR P3, PT, R3.reuse, 0x79, !P1 ;  /* 0x000000790300780c */ /* 0x040fe40004f61670 */
[C---:B------:R-:W-:Y:S01]  /*a100*/  ISETP.LT.OR P1, PT, R3.reuse, 0x7a, !P1 ;  /* 0x0000007a0300780c */ /* 0x040fe20004f21670 */
[----:B------:R-:W-:Y:S01]  /*a110*/  @!P4 STG.E.U8 desc[UR12][R8.64+0x69], R79 ;  /* 0x0000694f0800c986 */ /* 0x000fe2000c10110c */
[C---:B------:R-:W-:Y:S02]  /*a120*/  ISETP.LT.OR P4, PT, R3.reuse, 0x72, !P0 ;  /* 0x000000720300780c */ /* 0x040fe40004781670 */
[----:B0-----:R-:W-:Y:S01]  /*a130*/  F2FP.SATFINITE.E4M3.F32.PACK_AB_MERGE_C R5, RZ, R84, RZ ;  /* 0x00000054ff05723e */ /* 0x001fe200048070ff */
[----:B------:R0:W-:Y:S01]  /*a140*/  @!P6 STG.E.U8 desc[UR12][R10.64+0x70], R13 ;  /* 0x0000700d0a00e986 */ /* 0x0001e2000c10110c */
[C---:B------:R-:W-:Y:S02]  /*a150*/  ISETP.LT.OR P6, PT, R3.reuse, 0x79, !P0 ;  /* 0x000000790300780c */ /* 0x040fe400047c1670 */
[----:B------:R-:W-:Y:S01]  /*a160*/  ISETP.LT.OR P0, PT, R3, 0x7a, !P0 ;  /* 0x0000007a0300780c */ /* 0x000fe20004701670 */
[----:B------:R2:W-:Y:S01]  /*a170*/  @!P2 STG.E.U8 desc[UR12][R10.64+0x71], R81 ;  /* 0x000071510a00a986 */ /* 0x0005e2000c10110c */
[----:B------:R-:W-:-:S02]  /*a180*/  F2FP.SATFINITE.E4M3.F32.PACK_AB_MERGE_C R3, RZ, R82, RZ ;  /* 0x00000052ff03723e */ /* 0x000fc400048070ff */
[----:B-1----:R-:W-:-:S03]  /*a190*/  F2FP.SATFINITE.E4M3.F32.PACK_AB_MERGE_C R7, RZ, R86, RZ ;  /* 0x00000056ff07723e */ /* 0x002fc600048070ff */
[----:B------:R2:W-:Y:S01]  /*a1a0*/  @!P5 STG.E.U8 desc[UR12][R8.64+0x70], R3 ;  /* 0x000070030800d986 */ /* 0x0005e2000c10110c */
[----:B0-----:R-:W-:-:S03]  /*a1b0*/  F2FP.SATFINITE.E4M3.F32.PACK_AB_MERGE_C R13, RZ, R0, RZ ;  /* 0x00000000ff0d723e */ /* 0x001fc600048070ff */
[----:B------:R2:W-:Y:S04]  /*a1c0*/  @!P4 STG.E.U8 desc[UR12][R8.64+0x71], R83 ;  /* 0x000071530800c986 */ /* 0x0005e8000c10110c */
[----:B------:R2:W-:Y:S04]  /*a1d0*/  @!P3 STG.E.U8 desc[UR12][R10.64+0x78], R5 ;  /* 0x000078050a00b986 */ /* 0x0005e8000c10110c */
[----:B------:R2:W-:Y:S04]  /*a1e0*/  @!P1 STG.E.U8 desc[UR12][R10.64+0x79], R85 ;  /* 0x000079550a009986 */ /* 0x0005e8000c10110c */
[----:B------:R2:W-:Y:S01]  /*a1f0*/  @!P6 STG.E.U8 desc[UR12][R8.64+0x78], R7 ;  /* 0x000078070800e986 */ /* 0x0005e2000c10110c */
[----:B------:R-:W-:Y:S05]  /*a200*/  @P0 EXIT ;  /* 0x000000000000094d */ /* 0x000fea0003800000 */
[----:B------:R-:W-:Y:S01]  /*a210*/  STG.E.U8 desc[UR12][R8.64+0x79], R13 ;  /* 0x0000790d08007986 */ /* 0x000fe2000c10110c */
[----:B------:R-:W-:Y:S05]  /*a220*/  EXIT ;  /* 0x000000000000794d */ /* 0x000fea0003800000 */
.L_x_10:
[----:B------:R-:W-:-:S13]  /*a230*/  ISETP.NE.AND P0, PT, R6, RZ, PT ;  /* 0x000000ff0600720c */ /* 0x000fda0003f05270 */
[----:B------:R-:W-:Y:S05]  /*a240*/  @P0 EXIT ;  /* 0x000000000000094d */ /* 0x000fea0003800000 */
[----:B------:R-:W-:-:S13]  /*a250*/  ELECT P0, URZ, PT ;  /* 0x00000000003f782f */ /* 0x000fda0003800000 */
[----:B------:R-:W-:Y:S05]  /*a260*/  @!P0 BRA `(.L_x_279) ;  /* 0x0000000800048947 */ /* 0x000fea0003800000 */
[----:B------:R-:W-:Y:S02]  /*a270*/  ISETP.GE.AND P0, PT, R4, 0x1, PT ;  /* 0x000000010400780c */ /* 0x000fe40003f06270 */
[----:B------:R-:W-:-:S04]  /*a280*/  SHF.R.S32.HI R5, RZ, 0x1f, R8 ;  /* 0x0000001fff057819 */ /* 0x000fc80000011408 */
[----:B------:R-:W-:-:S07]  /*a290*/  LEA.HI R5, R5, R8, RZ, 0x7 ;  /* 0x0000000805057211 */ /* 0x000fce00078f38ff */
[----:B------:R-:W-:Y:S05]  /*a2a0*/  @!P0 BRA `(.L_x_279) ;  /* 0x0000000400f48947 */ /* 0x000fea0003800000 */
[----:B-1---5:R-:W0:Y:S01]  /*a2b0*/  S2R R0, SR_CTAID.X ;  /* 0x0000000000007919 */ /* 0x022e220000002500 */
[----:B------:R-:W-:Y:S01]  /*a2c0*/  LOP3.LUT R5, R5, 0xffffff80, RZ, 0xc0, !PT ;  /* 0xffffff8005057812 */ /* 0x000fe200078ec0ff */
[----:B------:R-:W-:Y:S01]  /*a2d0*/  ULDC UR4, c[0x0][0x384] ;  /* 0x0000e10000047ab9 */ /* 0x000fe20000000800 */
[C---:B------:R-:W-:Y:S01]  /*a2e0*/  LOP3.LUT P0, RZ, R8.reuse, 0x1f, RZ, 0xc0, !PT ;  /* 0x0000001f08ff7812 */ /* 0x040fe2000780c0ff */
[----:B------:R-:W1:Y:S01]  /*a2f0*/  S2R R10, SR_CTAID.Y ;  /* 0x00000000000a7919 */ /* 0x000e620000002600 */
[----:B------:R-:W-:Y:S01]  /*a300*/  ULDC UR5, c[0x0][0x388] ;  /* 0x0000e20000057ab9 */ /* 0x000fe20000000800 */
[----:B------:R-:W-:Y:S01]  /*a310*/  IMAD.IADD R5, R8, 0x1, -R5 ;  /* 0x0000000108057824 */ /* 0x000fe200078e0a05 */
[----:B------:R-:W-:Y:S01]  /*a320*/  LOP3.LUT R18, R3, 0x2, RZ, 0xfc, !PT ;  /* 0x0000000203127812 */ /* 0x000fe200078efcff */
[----:B------:R-:W-:Y:S01]  /*a330*/  VIADD R22, R4, 0x1 ;  /* 0x0000000104167836 */ /* 0x000fe20000000000 */
[----:B------:R-:W-:Y:S01]  /*a340*/  CS2R R6, SRZ ;  /* 0x0000000000067805 */ /* 0x000fe2000001ff00 */
[----:B---3--:R-:W-:Y:S01]  /*a350*/  IMAD.MOV.U32 R2, RZ, RZ, RZ ;  /* 0x000000ffff027224 */ /* 0x008fe200078e00ff */
[----:B------:R-:W-:-:S02]  /*a360*/  ISETP.NE.AND P1, PT, R5, RZ, PT ;  /* 0x000000ff0500720c */ /* 0x000fc40003f25270 */
[----:B------:R-:W-:Y:S02]  /*a370*/  CS2R R8, SRZ ;  /* 0x0000000000087805 */ /* 0x000fe4000001ff00 */
[----:B------:R-:W-:Y:S01]  /*a380*/  ISETP.NE.OR P0, PT, R5, RZ, !P0 ;  /* 0x000000ff0500720c */ /* 0x000fe20004705670 */
[----:B------:R-:W-:Y:S02]  /*a390*/  IMAD.MOV.U32 R5, RZ, RZ, 0x1 ;  /* 0x00000001ff057424 */ /* 0x000fe400078e00ff */
[----:B0-----:R-:W-:-:S04]  /*a3a0*/  IMAD.SHL.U32 R19, R0, 0x80, RZ ;  /* 0x0000008000137824 */ /* 0x001fc800078e00ff */
[----:B------:R-:W-:-:S04]  /*a3b0*/  IMAD.HI.U32 R0, R19, UR4, RZ ;  /* 0x0000000413007c27 */ /* 0x000fc8000f8e00ff */
[----:B-1----:R-:W-:Y:S01]  /*a3c0*/  IMAD.SHL.U32 R16, R10, 0x80, RZ ;  /* 0x000000800a107824 */ /* 0x002fe200078e00ff */
[----:B------:R-:W-:-:S07]  /*a3d0*/  SHF.R.U32.HI R0, RZ, UR5, R0 ;  /* 0x00000005ff007c19 */ /* 0x000fce0008011600 */
.L_x_283:
[----:B------:R-:W0:Y:S01]  /*a3e0*/  S2R R11, SR_CgaCtaId ;  /* 0x00000000000b7919 */ /* 0x000e220000008800 */
[----:B------:R-:W-:-:S04]  /*a3f0*/  MOV R10, 0x400 ;  /* 0x00000400000a7802 */ /* 0x000fc80000000f00 */
[----:B0-----:R-:W-:Y:S02]  /*a400*/  LEA R21, R11, R10, 0x18 ;  /* 0x0000000a0b157211 */ /* 0x001fe400078ec0ff */
[----:B------:R-:W-:-:S03]  /*a410*/  SHF.L.U32 R10, R5, 0x1f, RZ ;  /* 0x0000001f050a7819 */ /* 0x000fc600000006ff */
[----:B------:R-:W-:-:S07]  /*a420*/  IMAD R17, R2, 0x8, R21 ;  /* 0x0000000802117824 */ /* 0x000fce00078e0215 */
.L_x_280:
[----:B0-----:R0:W1:Y:S02]  /*a430*/  SYNCS.PHASECHK.TRANS64.TRYWAIT P2, [R17+URZ+0x380e0], R10 ;  /* 0x0380e00a110075a7 */ /* 0x001064000804017f */
[----:B-1----:R-:W-:Y:S05]  /*a440*/  @!P2 NANOSLEEP.SYNCS 0x989680 ;  /* 0x009896800000a95d */ /* 0x002fea0003900000 */
[----:B------:R-:W1:Y:S02]  /*a450*/  @!P2 SYNCS.PHASECHK.TRANS64 P2, [R17+URZ+0x380e0], R10 ;  /* 0x0380e00a1100a5a7 */ /* 0x000e64000804007f */
[----:B-1----:R-:W-:Y:S05]  /*a460*/  @!P2 BRA `(.L_x_280) ;  /* 0xfffffffc00f0a947 */ /* 0x002fea000383ffff */
[----:B0-----:R-:W0:Y:S02]  /*a470*/  @!P1 LDC R10, c[0x0][0x580] ;  /* 0x00016000ff0a9b82 */ /* 0x001e240000000800 */
[----:B0-----:R0:W-:Y:S02]  /*a480*/  @!P1 SYNCS.ARRIVE.TRANS64 RZ, [R17+URZ+0x38000], R10 ;  /* 0x0380000a11ff99a7 */ /* 0x0011e4000800003f */
[----:B0-----:R-:W-:-:S04]  /*a490*/  PRMT R10, R18, 0x9910, RZ ;  /* 0x00009910120a7816 */ /* 0x001fc800000000ff */
[----:B------:R-:W-:-:S13]  /*a4a0*/  ISETP.NE.AND P2, PT, R10, 0x2, PT ;  /* 0x000000020a00780c */ /* 0x000fda0003f45270 */
[----:B------:R-:W-:Y:S05]  /*a4b0*/  @P2 BRA `(.L_x_281) ;  /* 0x0000000000042947 */ /* 0x000fea0003800000 */
[----:B------:R-:W-:Y:S01]  /*a4c0*/  BPT.TRAP 0x1 ;  /* 0x000000040000795c */ /* 0x000fe20000300000 */
.L_x_281:
[----:B------:R-:W-:Y:S05]  /*a4d0*/  @P0 BRA `(.L_x_282) ;  /* 0x0000000000040947 */ /* 0x000fea0003800000 */
[----:B------:R-:W-:Y:S01]  /*a4e0*/  BPT.TRAP 0x1 ;  /* 0x000000040000795c */ /* 0x000fe20000300000 */
.L_x_282:
[----:B------:R-:W0:Y:S01]  /*a4f0*/  LDC R12, c[0x0][0x380] ;  /* 0x0000e000ff0c7b82 */ /* 0x000e220000000800 */
[----:B------:R-:W-:Y:S01]  /*a500*/  R2UR UR4, R0 ;  /* 0x00000000000472ca */ /* 0x000fe200000e0000 */
[----:B------:R-:W-:Y:S01]  /*a510*/  ULDC UR14, c[0x0][0x38c] ;  /* 0x0000e300000e7ab9 */ /* 0x000fe20000000800 */
[----:B------:R-:W-:Y:S01]  /*a520*/  R2UR UR13, R19 ;  /* 0x00000000130d72ca */ /* 0x000fe200000e0000 */
[----:B------:R-:W-:Y:S01]  /*a530*/  UISETP.NE.AND UP0, UPT, UR14, 0x1, UPT ;  /* 0x000000010e00788c */ /* 0x000fe2000bf05270 */
[----:B------:R-:W-:Y:S01]  /*a540*/  R2UR UR10, R21 ;  /* 0x00000000150a72ca */ /* 0x000fe200000e0000 */
[----:B------:R-:W-:Y:S01]  /*a550*/  ULDC UR23, c[0x0][0x398] ;  /* 0x0000e60000177ab9 */ /* 0x000fe20000000800 */
[----:B------:R-:W-:Y:S01]  /*a560*/  R2UR UR16, R2 ;  /* 0x00000000021072ca */ /* 0x000fe200000e0000 */
[----:B------:R-:W1:Y:S01]  /*a570*/  LDC.64 R10, c[0x0][0x3f8] ;  /* 0x0000fe00ff0a7b82 */ /* 0x000e620000000a00 */
[----:B------:R-:W-:Y:S01]  /*a580*/  R2UR UR18, R8 ;  /* 0x00000000081272ca */ /* 0x000fe200000e0000 */
[----:B------:R-:W-:Y:S01]  /*a590*/  ULDC UR12, c[0x0][0x3ec] ;  /* 0x0000fb00000c7ab9 */ /* 0x000fe20000000800 */
[----:B------:R-:W-:Y:S01]  /*a5a0*/  R2UR UR17, R17 ;  /* 0x00000000111172ca */ /* 0x000fe200000e0000 */
[----:B------:R-:W-:Y:S01]  /*a5b0*/  VIADD R22, R22, 0xffffffff ;  /* 0xffffffff16167836 */ /* 0x000fe20000000000 */
[----:B------:R-:W-:Y:S01]  /*a5c0*/  ULDC.64 UR26, c[0x0][0x198] ;  /* 0x00006600001a7ab9 */ /* 0x000fe20000000a00 */
[----:B------:R-:W-:Y:S01]  /*a5d0*/  ULDC.64 UR20, c[0x0][0x3f0] ;  /* 0x0000fc0000147ab9 */ /* 0x000fe20000000a00 */
[----:B------:R-:W-:Y:S01]  /*a5e0*/  @UP0 ULDC.64 UR8, c[0x0][0x390] ;  /* 0x0000e40000080ab9 */ /* 0x000fe20000000a00 */
[----:B------:R-:W1:Y:S01]  /*a5f0*/  LDC.64 R14, c[0x0][0x3d0] ;  /* 0x0000f400ff0e7b82 */ /* 0x000e620000000a00 */
[----:B------:R-:W-:Y:S01]  /*a600*/  ISETP.GT.AND P6, PT, R22, 0x1, PT ;  /* 0x000000011600780c */ /* 0x000fe20003fc4270 */
[----:B------:R-:W-:Y:S01]  /*a610*/  VIADD R2, R2, 0x1 ;  /* 0x0000000102027836 */ /* 0x000fe20000000000 */
[----:B------:R-:W-:Y:S01]  /*a620*/  UMOV UR24, 0x0 ;  /* 0x0000000000187882 */ /* 0x000fe20000000000 */
[----:B------:R-:W-:-:S02]  /*a630*/  ULEA UR16, UR16, UR10, 0xc ;  /* 0x0000000a10107291 */ /* 0x000fc4000f8e603f */
[----:B------:R-:W-:Y:S01]  /*a640*/  USHF.L.U32 UR18, UR18, 0x5, URZ ;  /* 0x0000000512127899 */ /* 0x000fe2000800063f */
[----:B------:R-:W-:Y:S01]  /*a650*/  ISETP.NE.AND P5, PT, R2, 0x1c, PT ;  /* 0x0000001c0200780c */ /* 0x000fe20003fa5270 */
[----:B------:R-:W2:Y:S01]  /*a660*/  LDC.64 R20, c[0x0][0x3e0] ;  /* 0x0000f800ff147b82 */ /* 0x000ea20000000a00 */
[----:B0-----:R-:W-:Y:S01]  /*a670*/  ISETP.NE.AND P2, PT, R12, 0x1, PT ;  /* 0x000000010c00780c */ /* 0x001fe20003f45270 */
[----:B------:R-:W-:Y:S01]  /*a680*/  UIADD3 UR17, UR17, 0x38000, URZ ;  /* 0x0003800011117890 */ /* 0x000fe2000fffe03f */
[----:B------:R-:W-:Y:S01]  /*a690*/  SEL R2, R2, RZ, P5 ;  /* 0x000000ff02027207 */ /* 0x000fe20002800000 */
[----:B------:R-:W-:-:S10]  /*a6a0*/  UMOV UR25, 0x10000000 ;  /* 0x1000000000197882 */ /* 0x000fd40000000000 */
[----:B------:R-:W-:Y:S01]  /*a6b0*/  @P2 IMAD.U32 R13, RZ, RZ, UR4 ;  /* 0x00000004ff0d2e24 */ /* 0x000fe2000f8e00ff */
[----:B------:R-:W-:Y:S01]  /*a6c0*/  ULDC.64 UR4, c[0x0][0x3c8] ;  /* 0x0000f20000047ab9 */ /* 0x000fe20000000a00 */
[----:B-1----:R-:W-:Y:S02]  /*a6d0*/  IMAD R11, R7, R14, R11 ;  /* 0x0000000e070b7224 */ /* 0x002fe400078e020b */
[----:B------:R-:W-:Y:S01]  /*a6e0*/  IMAD R10, R9, UR5, R10 ;  /* 0x00000005090a7c24 */ /* 0x000fe2000f8e020a */
[----:B------:R-:W-:Y:S02]  /*a6f0*/  @P2 R2UR UR13, R13 ;  /* 0x000000000d0d22ca */ /* 0x000fe400000e0000 */
[----:B------:R-:W0:Y:S01]  /*a700*/  LDC R13, c[0x0][0x400] ;  /* 0x00010000ff0d7b82 */ /* 0x000e220000000800 */
[----:B------:R-:W-:Y:S02]  /*a710*/  IMAD.U32 R11, R11, 0x20, R10 ;  /* 0x000000200b0b7824 */ /* 0x000fe400078e000a */
[----:B------:R-:W-:-:S05]  /*a720*/  VIADD R10, R8, 0x1 ;  /* 0x00000001080a7836 */ /* 0x000fca0000000000 */
[----:B------:R-:W-:-:S03]  /*a730*/  ISETP.NE.AND P2, PT, R10, UR15, PT ;  /* 0x0000000f0a007c0c */ /* 0x000fc6000bf45270 */
[----:B------:R-:W-:Y:S02]  /*a740*/  UIMAD.WIDE.U32 UR6, UR13, UR8, URZ ;  /* 0x000000080d0672a5 */ /* 0x000fe4000f8e003f */
[----:B------:R-:W-:Y:S01]  /*a750*/  UMOV UR5, UR13 ;  /* 0x0000000d00057c82 */ /* 0x000fe20008000000 */
[----:B------:R-:W-:Y:S02]  /*a760*/  UIADD3 UR6, UP1, UR26, 0xf0, URZ ;  /* 0x000000f01a067890 */ /* 0x000fe4000ff3e03f */
[----:B------:R-:W-:Y:S02]  /*a770*/  @UP0 USHF.R.U32.HI UR5, URZ, UR9, UR7 ;  /* 0x000000093f050299 */ /* 0x000fe40008011607 */
[----:B------:R-:W-:Y:S02]  /*a780*/  UIADD3 UR7, -UR13, URZ, URZ ;  /* 0x0000003f0d077290 */ /* 0x000fe4000fffe13f */
[----:B------:R-:W-:Y:S01]  /*a790*/  UISETP.NE.AND UP0, UPT, UR23, 0x1, UPT ;  /* 0x000000011700788c */ /* 0x000fe2000bf05270 */
[----:B------:R-:W-:-:S02]  /*a7a0*/  ULDC.64 UR8, c[0x0][0x3c0] ;  /* 0x0000f00000087ab9 */ /* 0x000fc40000000a00 */
[----:B------:R-:W-:Y:S01]  /*a7b0*/  UMOV UR22, UR5 ;  /* 0x0000000500167c82 */ /* 0x000fe20008000000 */
[----:B0-----:R-:W-:Y:S01]  /*a7c0*/  IMAD R8, R6, R15, R13 ;  /* 0x0000000f06087224 */ /* 0x001fe200078e020d */
[----:B------:R-:W-:Y:S01]  /*a7d0*/  UIADD3 UR26, UP2, UR26, 0x270, URZ ;  /* 0x000002701a1a7890 */ /* 0x000fe2000ff5e03f */
[----:B------:R-:W-:Y:S02]  /*a7e0*/  VIADD R13, R9, 0x1 ;  /* 0x00000001090d7836 */ /* 0x000fe40000000000 */
[----:B------:R-:W-:Y:S01]  /*a7f0*/  IMAD R12, R12, UR7, R19 ;  /* 0x000000070c0c7c24 */ /* 0x000fe2000f8e0213 */
[----:B------:R-:W-:Y:S01]  /*a800*/  UIADD3 UR7, -UR5, URZ, URZ ;  /* 0x0000003f05077290 */ /* 0x000fe2000fffe13f */
[----:B------:R-:W-:Y:S01]  /*a810*/  @P2 IMAD.MOV R13, RZ, RZ, R9 ;  /* 0x000000ffff0d2224 */ /* 0x000fe200078e0209 */
[----:B------:R-:W-:Y:S01]  /*a820*/  @UP0 ULDC UR10, c[0x0][0x39c] ;  /* 0x0000e700000a0ab9 */ /* 0x000fe20000000800 */
[----:B------:R-:W-:Y:S01]  /*a830*/  IMAD.U32 R8, R8, 0x400, R11 ;  /* 0x0000040008087824 */ /* 0x000fe200078e000b */
[----:B------:R-:W-:Y:S01]  /*a840*/  R2UR UR19, R12 ;  /* 0x000000000c1372ca */ /* 0x000fe200000e0000 */
[----:B------:R-:W-:Y:S01]  /*a850*/  UIMAD.WIDE.U32 UR10, UR5, UR10, URZ ;  /* 0x0000000a050a72a5 */ /* 0x000fe2000f8e003f */
[----:B--2---:R-:W-:Y:S01]  /*a860*/  ISETP.NE.AND P3, PT, R13, R20, PT ;  /* 0x000000140d00720c */ /* 0x004fe20003f65270 */
[----:B------:R-:W-:Y:S01]  /*a870*/  @UP0 ULDC UR29, c[0x0][0x3a0] ;  /* 0x0000e800001d0ab9 */ /* 0x000fe20000000800 */
[----:B------:R-:W-:Y:S01]  /*a880*/  R2UR UR28, R8 ;  /* 0x00000000081c72ca */ /* 0x000fe200000e0000 */
[----:B------:R-:W-:Y:S01]  /*a890*/  @UP0 USHF.R.U32.HI UR22, URZ, UR29, UR11 ;  /* 0x0000001d3f160299 */ /* 0x000fe2000801160b */
[C---:B------:R-:W-:Y:S01]  /*a8a0*/  VIADD R12, R7.reuse, 0x1 ;  /* 0x00000001070c7836 */ /* 0x040fe20000000000 */
[----:B------:R-:W-:Y:S01]  /*a8b0*/  UIMAD UR7, UR14, UR7, UR13 ;  /* 0x000000070e0772a4 */ /* 0x000fe2000f8e020d */
[----:B------:R-:W-:Y:S01]  /*a8c0*/  R2UR UR13, R7 ;  /* 0x00000000070d72ca */ /* 0x000fe200000e0000 */
[----:B------:R-:W-:Y:S01]  /*a8d0*/  UMOV UR10, UR18 ;  /* 0x00000012000a7c82 */ /* 0x000fe20008000000 */
[----:B------:R-:W-:Y:S01]  /*a8e0*/  R2UR UR11, R16 ;  /* 0x00000000100b72ca */ /* 0x000fe200000e0000 */
[----:B------:R-:W-:Y:S01]  /*a8f0*/  UIMAD UR20, UR7, UR9, UR20 ;  /* 0x00000009071472a4 */ /* 0x000fe2000f8e0214 */
[C---:B------:R-:W-:Y:S01]  /*a900*/  R2UR UR14, R6.reuse ;  /* 0x00000000060e72ca */ /* 0x040fe200000e0000 */
[----:B------:R-:W-:Y:S01]  /*a910*/  UIMAD UR19, UR19, UR8, UR12 ;  /* 0x00000008131372a4 */ /* 0x000fe2000f8e020c */
[----:B------:R-:W-:Y:S01]  /*a920*/  R2UR UR12, R9 ;  /* 0x00000000090c72ca */ /* 0x000fe200000e0000 */
[----:B------:R-:W-:Y:S01]  /*a930*/  UIADD3 UR8, -UR22, URZ, URZ ;  /* 0x0000003f16087290 */ /* 0x000fe2000fffe13f */
[----:B------:R-:W-:Y:S01]  /*a940*/  @P3 IMAD.MOV R12, RZ, RZ, R7 ;  /* 0x000000ffff0c3224 */ /* 0x000fe200078e0207 */
[----:B------:R-:W-:Y:S01]  /*a950*/  UIADD3.X UR7, URZ, UR27, URZ, UP1, !UPT ;  /* 0x0000001b3f077290 */ /* 0x000fe20008ffe43f */
[----:B------:R-:W-:Y:S01]  /*a960*/  SEL R8, RZ, 0x1, P5 ;  /* 0x00000001ff087807 */ /* 0x000fe20002800000 */
[----:B------:R-:W-:Y:S01]  /*a970*/  UIMAD UR5, UR23, UR8, UR5 ;  /* 0x00000008170572a4 */ /* 0x000fe2000f8e0205 */
[----:B------:R-:W-:Y:S01]  /*a980*/  VIADD R11, R6, 0x1 ;  /* 0x00000001060b7836 */ /* 0x000fe20000000000 */
[----:B------:R-:W-:Y:S01]  /*a990*/  ISETP.NE.AND P4, PT, R12, R21, PT ;  /* 0x000000150c00720c */ /* 0x000fe20003f85270 */
[----:B------:R-:W-:Y:S01]  /*a9a0*/  UIADD3 UR8, UR16, 0x1c000, URZ ;  /* 0x0001c00010087890 */ /* 0x000fe2000fffe03f */
[----:B------:R-:W-:Y:S01]  /*a9b0*/  LOP3.LUT R5, R5, R8, RZ, 0x3c, !PT ;  /* 0x0000000805057212 */ /* 0x000fe200078e3cff */
[----:B------:R-:W-:Y:S01]  /*a9c0*/  UIMAD UR21, UR5, UR4, UR21 ;  /* 0x00000004051572a4 */ /* 0x000fe2000f8e0215 */
[----:B------:R-:W-:Y:S01]  /*a9d0*/  SEL R8, R10, RZ, P2 ;  /* 0x000000ff0a087207 */ /* 0x000fe20001000000 */
[----:B------:R-:W-:Y:S01]  /*a9e0*/  UPRMT UR4, UR28, 0x5410, URZ ;  /* 0x000054101c047896 */ /* 0x000fe2000800003f */
[----:B------:R-:W-:Y:S01]  /*a9f0*/  SEL R9, R13, RZ, P3 ;  /* 0x000000ff0d097207 */ /* 0x000fe20001800000 */
[----:B------:R-:W-:Y:S01]  /*aa00*/  UIADD3.X UR27, URZ, UR27, URZ, UP2, !UPT ;  /* 0x0000001b3f1b7290 */ /* 0x000fe200097fe43f */
[----:B------:R-:W-:Y:S01]  /*aa10*/  SEL R7, R12, RZ, P4 ;  /* 0x000000ff0c077207 */ /* 0x000fe20002000000 */
[----:B------:R-:W-:-:S04]  /*aa20*/  UMOV UR9, UR17 ;  /* 0x0000001100097c82 */ /* 0x000fc80008000000 */
[----:B------:R-:W-:Y:S01]  /*aa30*/  @P4 IMAD.MOV R11, RZ, RZ, R6 ;  /* 0x000000ffff0b4224 */ /* 0x000fe200078e0206 */
[----:B------:R0:W-:Y:S03]  /*aa40*/  UTMALDG.5D.IM2COL [UR16], [UR6], UR4 ;  /* 0x00000010060073b4 */ /* 0x0001e60008060004 */
[----:B------:R-:W-:Y:S01]  /*aa50*/  IMAD.MOV.U32 R6, RZ, RZ, R11 ;  /* 0x000000ffff067224 */ /* 0x000fe200078e000b */
[----:B------:R0:W-:Y:S02]  /*aa60*/  UTMALDG.5D [UR8], [UR26], desc[UR24] ;  /* 0x000018081a0075b4 */ /* 0x0001e40008021000 */
[----:B0-----:R-:W-:Y:S05]  /*aa70*/  @P6 BRA `(.L_x_283) ;  /* 0xfffffff800586947 */ /* 0x001fea000383ffff */
.L_x_279:
[----:B------:R-:W-:Y:S01]  /*aa80*/  ISETP.GE.U32.AND P2, PT, R4, 0x1c, PT ;  /* 0x0000001c0400780c */ /* 0x000fe20003f46070 */
[----:B------:R-:W-:Y:S05]  /*aa90*/  WARPSYNC.ALL ;  /* 0x0000000000007948 */ /* 0x000fea0003800000 */
[----:B------:R-:W-:-:S07]  /*aaa0*/  ELECT P1, URZ, PT ;  /* 0x00000000003f782f */ /* 0x000fce0003820000 */
[----:B------:R-:W-:-:S05]  /*aab0*/  @P2 SHF.R.U32.HI R6, RZ, 0x2, R4 ;  /* 0x00000002ff062819 */ /* 0x000fca0000011604 */
[----:B------:R-:W-:-:S05]  /*aac0*/  @P2 IMAD.WIDE.U32 R6, R6, 0x24924925, RZ ;  /* 0x2492492506062825 */ /* 0x000fca00078e00ff */
[----:B------:R-:W-:-:S04]  /*aad0*/  @P2 LOP3.LUT R6, R7, 0x1, RZ, 0xc0, !PT ;  /* 0x0000000107062812 */ /* 0x000fc800078ec0ff */
[----:B------:R-:W-:Y:S01]  /*aae0*/  @P2 ISETP.NE.U32.AND P0, PT, R6, 0x1, PT ;  /* 0x000000010600280c */ /* 0x000fe20003f05070 */
[----:B------:R-:W-:-:S12]  /*aaf0*/  @!P1 EXIT ;  /* 0x000000000000994d */ /* 0x000fd80003800000 */
[----:B------:R-:W-:Y:S01]  /*ab00*/  LOP3.LUT R3, R3, 0x2, RZ, 0xfc, !PT ;  /* 0x0000000203037812 */ /* 0x000fe200078efcff */
[----:B-1---5:R-:W-:Y:S01]  /*ab10*/  IMAD.MOV.U32 R0, RZ, RZ, 0x1 ;  /* 0x00000001ff007424 */ /* 0x022fe200078e00ff */
[----:B------:R-:W-:Y:S02]  /*ab20*/  @P2 ISETP.NE.U32.AND.EX P0, PT, RZ, RZ, PT, P0 ;  /* 0x000000ffff00220c */ /* 0x000fe40003f05100 */
[----:B------:R-:W-:Y:S02]  /*ab30*/  ISETP.NE.AND P1, PT, R3, 0x3, PT ;  /* 0x000000030300780c */ /* 0x000fe40003f25270 */
[----:B------:R-:W-:-:S11]  /*ab40*/  @P2 SEL R0, RZ, 0x1, !P0 ;  /* 0x00000001ff002807 */ /* 0x000fd60004000000 */
[----:B------:R-:W-:Y:S05]  /*ab50*/  @!P1 BRA `(.L_x_284) ;  /* 0x0000000000049947 */ /* 0x000fea0003800000 */
[----:B------:R-:W-:Y:S01]  /*ab60*/  BPT.TRAP 0x1 ;  /* 0x000000040000795c */ /* 0x000fe20000300000 */
.L_x_284:
[----:B------:R-:W0:Y:S01]  /*ab70*/  S2R R6, SR_CgaCtaId ;  /* 0x0000000000067919 */ /* 0x000e220000008800 */
[----:B---3--:R-:W-:Y:S02]  /*ab80*/  SHF.R.U32.HI R2, RZ, 0x2, R4 ;  /* 0x00000002ff027819 */ /* 0x008fe40000011604 */
[----:B------:R-:W-:-:S03]  /*ab90*/  MOV R5, 0x400 ;  /* 0x0000040000057802 */ /* 0x000fc60000000f00 */
[----:B------:R-:W-:-:S04]  /*aba0*/  IMAD.WIDE.U32 R2, R2, 0x24924925, RZ ;  /* 0x2492492502027825 */ /* 0x000fc800078e00ff */
[----:B------:R-:W-:Y:S01]  /*abb0*/  IMAD R2, R3, -0x1c, R4 ;  /* 0xffffffe403027824 */ /* 0x000fe200078e0204 */
[----:B0-----:R-:W-:-:S05]  /*abc0*/  LEA R5, R6, R5, 0x18 ;  /* 0x0000000506057211 */ /* 0x001fca00078ec0ff */
[----:B------:R-:W-:Y:S01]  /*abd0*/  VIADD R3, R5, 0x380e0 ;  /* 0x000380e005037836 */ /* 0x000fe20000000000 */
[----:B------:R-:W-:-:S03]  /*abe0*/  SHF.L.U32 R5, R0, 0x1f, RZ ;  /* 0x0000001f00057819 */ /* 0x000fc600000006ff */
[----:B------:R-:W-:-:S07]  /*abf0*/  IMAD R4, R2, 0x8, R3 ;  /* 0x0000000802047824 */ /* 0x000fce00078e0203 */
.L_x_285:
[----:B0-----:R0:W1:Y:S02]  /*ac00*/  SYNCS.PHASECHK.TRANS64.TRYWAIT P0, [R4+URZ], R5 ;  /* 0x00000005040075a7 */ /* 0x001064000800017f */
[----:B-1----:R-:W-:Y:S05]  /*ac10*/  @!P0 NANOSLEEP.SYNCS 0x989680 ;  /* 0x009896800000895d */ /* 0x002fea0003900000 */
[----:B------:R-:W1:Y:S02]  /*ac20*/  @!P0 SYNCS.PHASECHK.TRANS64 P0, [R4+URZ], R5 ;  /* 0x00000005040085a7 */ /* 0x000e64000800007f */
[----:B-1----:R-:W-:Y:S05]  /*ac30*/  @!P0 BRA `(.L_x_285) ;  /* 0xfffffffc00f08947 */ /* 0x002fea000383ffff */
[----:B------:R-:W-:-:S05]  /*ac40*/  VIADD R2, R2, 0x1 ;  /* 0x0000000102027836 */ /* 0x000fca0000000000 */
[----:B------:R-:W-:-:S04]  /*ac50*/  ISETP.NE.AND P0, PT, R2, 0x1c, PT ;  /* 0x0000001c0200780c */ /* 0x000fc80003f05270 */
[----:B0-----:R-:W-:Y:S02]  /*ac60*/  SEL R5, RZ, 0x1, P0 ;  /* 0x00000001ff057807 */ /* 0x001fe40000000000 */
[----:B------:R-:W-:Y:S02]  /*ac70*/  SEL R2, R2, RZ, P0 ;  /* 0x000000ff02027207 */ /* 0x000fe40000000000 */
[----:B------:R-:W-:-:S03]  /*ac80*/  LOP3.LUT R7, R0, R5, RZ, 0x3c, !PT ;  /* 0x0000000500077212 */ /* 0x000fc600078e3cff */
[----:B------:R-:W-:Y:S01]  /*ac90*/  IMAD R0, R2, 0x8, R3 ;  /* 0x0000000802007824 */ /* 0x000fe200078e0203 */
[----:B------:R-:W-:-:S07]  /*aca0*/  SHF.L.U32 R5, R7, 0x1f, RZ ;  /* 0x0000001f07057819 */ /* 0x000fce00000006ff */
.L_x_286:
        /* <DEDUP_REMOVED lines=11> */
.L_x_287:
        /* <DEDUP_REMOVED lines=11> */
.L_x_288:
        /* <DEDUP_REMOVED lines=11> */
.L_x_289:
        /* <DEDUP_REMOVED lines=11> */
.L_x_290:
        /* <DEDUP_REMOVED lines=11> */
.L_x_291:
        /* <DEDUP_REMOVED lines=11> */
.L_x_292:
        /* <DEDUP_REMOVED lines=11> */
.L_x_293:
        /* <DEDUP_REMOVED lines=11> */
.L_x_294:
        /* <DEDUP_REMOVED lines=11> */
.L_x_295:
        /* <DEDUP_REMOVED lines=11> */
.L_x_296:
        /* <DEDUP_REMOVED lines=11> */
.L_x_297:
        /* <DEDUP_REMOVED lines=11> */
.L_x_298:
        /* <DEDUP_REMOVED lines=11> */
.L_x_299:
        /* <DEDUP_REMOVED lines=11> */
.L_x_300:
        /* <DEDUP_REMOVED lines=11> */
.L_x_301:
        /* <DEDUP_REMOVED lines=11> */
.L_x_302:
        /* <DEDUP_REMOVED lines=11> */
.L_x_303:
        /* <DEDUP_REMOVED lines=11> */
.L_x_304:
        /* <DEDUP_REMOVED lines=11> */
.L_x_305:
        /* <DEDUP_REMOVED lines=11> */
.L_x_306:
        /* <DEDUP_REMOVED lines=11> */
.L_x_307:
        /* <DEDUP_REMOVED lines=11> */
.L_x_308:
        /* <DEDUP_REMOVED lines=11> */
.L_x_309:
        /* <DEDUP_REMOVED lines=11> */
.L_x_310:
        /* <DEDUP_REMOVED lines=11> */
.L_x_311:
        /* <DEDUP_REMOVED lines=11> */
.L_x_312:
[----:B0-----:R0:W1:Y:S02]  /*be90*/  SYNCS.PHASECHK.TRANS64.TRYWAIT P0, [R2+URZ], R3 ;  /* 0x00000003020075a7 */ /* 0x001064000800017f */
[----:B-1----:R-:W-:Y:S05]  /*bea0*/  @!P0 NANOSLEEP.SYNCS 0x989680 ;  /* 0x009896800000895d */ /* 0x002fea0003900000 */
[----:B------:R-:W1:Y:S02]  /*beb0*/  @!P0 SYNCS.PHASECHK.TRANS64 P0, [R2+URZ], R3 ;  /* 0x00000003020085a7 */ /* 0x000e64000800007f */
[----:B-1----:R-:W-:Y:S05]  /*bec0*/  @P0 EXIT ;  /* 0x000000000000094d */ /* 0x002fea0003800000 */
[----:B------:R-:W-:Y:S05]  /*bed0*/  BRA `(.L_x_312) ;  /* 0xfffffffc00ec7947 */ /* 0x000fea000383ffff */
.L_x_313:
[----:B------:R-:W-:-:S00]  /*bee0*/  BRA `(.L_x_313) ;  /* 0xfffffffc00fc7947 */ /* 0x000fc0000383ffff */
[----:B------:R-:W-:-:S00]  /*bef0*/  NOP ;  /* 0x0000000000007918 */ /* 0x000fc00000000000 */
        /* <DEDUP_REMOVED lines=8> */
.L_x_314:


//--------------------- .nv.shared._ZN7cutlass13device_kernelINS_4conv6kernel13ConvUniversalINS1_16ConvProblemShapeILNS1_8OperatorE0ELi3EEENS1_10collective14CollectiveConvINS1_46MainloopSm90TmaGmmaWarpSpecializedImplicitGemmILS5_0ELi28ELi3EN4cute5tupleIJNSA_1CILi1EEESD_SD_EEENS1_36KernelImplicitTmaWarpSpecializedSm90ELi1EEENSB_IJNSC_ILi128EEESH_NSB_IJNSC_ILi32EEEEEEEEENS_12float_e4m3_tESL_NSA_8TiledMMAINSA_8MMA_AtomIJNSA_4SM904GMMA31MMA_64x128x32_F32E4M3E4M3_SS_TNILNSP_7ScaleInE1ELSR_1EEEEEENSA_6LayoutISE_NSB_IJNSC_ILi0EEESV_SV_EEEEENSB_IJNSA_10UnderscoreESY_SY_EEEEENS7_6detail26Sm90ImplicitGemmTileTraitsINSA_20SM90_TMA_LOAD_IM2COLENSA_14ComposedLayoutINSA_7SwizzleILi1ELi4ELi3EEENSA_18smem_ptr_flag_bitsILi8EEENSU_INSB_IJNSB_IJNSC_ILi8EEENSC_ILi16EEEEEENSB_IJSI_SD_EEENSB_IJSD_NSC_ILi28EEEEEEEEENSB_IJNSB_IJSI_NSC_ILi256EEEEEENSB_IJSD_SV_EEENSB_IJSV_NSC_ILi4096EEEEEEEEEEEEEvEENS12_INSA_13SM90_TMA_LOADES1N_vEEEENS_8epilogue10collective6detail29Sm90TmaWarpSpecializedAdapterINS1T_15DefaultEpilogueISL_NSB_IJNSB_IJllllEEESD_SV_EEES1Y_NS1S_6thread17LinearCombinationISL_Li1EffLNS1Z_9ScaleType4KindE0ELNS_15FloatRoundStyleE2ESL_EENS_4gemm15EpilogueDefaultEEEEEvvEEEEvNT_6ParamsE --------------------------
	.section	.nv.shared._ZN7cutlass13device_kernelINS_4conv6kernel13ConvUniversalINS1_16ConvProblemShapeILNS1_8OperatorE0ELi3EEENS1_10collective14CollectiveConvINS1_46MainloopSm90TmaGmmaWarpSpecializedImplicitGemmILS5_0ELi28ELi3EN4cute5tupleIJNSA_1CILi1EEESD_SD_EEENS1_36KernelImplicitTmaWarpSpecializedSm90ELi1EEENSB_IJNSC_ILi128EEESH_NSB_IJNSC_ILi32EEEEEEEEENS_12float_e4m3_tESL_NSA_8TiledMMAINSA_8MMA_AtomIJNSA_4SM904GMMA31MMA_64x128x32_F32E4M3E4M3_SS_TNILNSP_7ScaleInE1ELSR_1EEEEEENSA_6LayoutISE_NSB_IJNSC_ILi0EEESV_SV_EEEEENSB_IJNSA_10UnderscoreESY_SY_EEEEENS7_6detail26Sm90ImplicitGemmTileTraitsINSA_20SM90_TMA_LOAD_IM2COLENSA_14ComposedLayoutINSA_7SwizzleILi1ELi4ELi3EEENSA_18smem_ptr_flag_bitsILi8EEENSU_INSB_IJNSB_IJNSC_ILi8EEENSC_ILi16EEEEEENSB_IJSI_SD_EEENSB_IJSD_NSC_ILi28EEEEEEEEENSB_IJNSB_IJSI_NSC_ILi256EEEEEENSB_IJSD_SV_EEENSB_IJSV_NSC_ILi4096EEEEEEEEEEEEEvEENS12_INSA_13SM90_TMA_LOADES1N_vEEEENS_8epilogue10collective6detail29Sm90TmaWarpSpecializedAdapterINS1T_15DefaultEpilogueISL_NSB_IJNSB_IJllllEEESD_SV_EEES1Y_NS1S_6thread17LinearCombinationISL_Li1EffLNS1Z_9ScaleType4KindE0ELNS_15FloatRoundStyleE2ESL_EENS_4gemm15EpilogueDefaultEEEEEvvEEEEvNT_6ParamsE,"aw",@nobits
	.sectionflags	@""
	.align	16
	.zero		1024


//--------------------- .nv.shared.reserved.0     --------------------------
	.section	.nv.shared.reserved.0,"aw",@nobits
	.weak		__nv_reservedSMEM_offset_0_alias
	.size		__nv_reservedSMEM_offset_0_alias, 0, 0
	.other		__nv_reservedSMEM_offset_0_alias,@"STO_CUDA_RESERVED_SHARED STV_DEFAULT"
__nv_reservedSMEM_offset_0_alias:
	.zero		0


//--------------------- .nv.global                --------------------------
	.section	.nv.global,"aw",@nobits
.nv.global:
	.type		_ZN39_INTERNAL_4da0f2fd_4_k_cu_de29bb5b_27844cute1_E,@object
	.size		_ZN39_INTERNAL_4da0f2fd_4_k_cu_de29bb5b_27844cute1_E,(_ZN39_INTERNAL_4da0f2fd_4_k_cu_de29bb5b_27844cuda3std3__45__cpo6cbeginE - _ZN39_INTERNAL_4da0f2fd_4_k_cu_de29bb5b_27844cute1_E)
_ZN39_INTERNAL_4da0f2fd_4_k_cu_de29bb5b_27844cute1_E:
	.zero		1
	.type		_ZN39_INTERNAL_4da0f2fd_4_k_cu_de29bb5b_27844cuda3std3__45__cpo6cbeginE,@object
	.size		_ZN39_INTERNAL_4da0f2fd_4_k_cu_de29bb5b_27844cuda3std3__45__cpo6cbeginE,(_ZN39_INTERNAL_4da0f2fd_4_k_cu_de29bb5b_27844cuda3std3__48in_placeE - _ZN39_INTERNAL_4da0f2fd_4_k_cu_de29bb5b_27844cuda3std3__45__cpo6cbeginE)
_ZN39_INTERNAL_4da0f2fd_4_k_cu_de29bb5b_27844cuda3std3__45__cpo6cbeginE:
	.zero		1
	.type		_ZN39_INTERNAL_4da0f2fd_4_k_cu_de29bb5b_27844cuda3std3__48in_placeE,@object
	.size		_ZN39_INTERNAL_4da0f2fd_4_k_cu_de29bb5b_27844cuda3std3__48in_placeE,(_ZN39_INTERNAL_4da0f2fd_4_k_cu_de29bb5b_27844cuda3std6ranges3__45__cpo9iter_moveE - _ZN39_INTERNAL_4da0f2fd_4_k_cu_de29bb5b_27844cuda3std3__48in_placeE)
_ZN39_INTERNAL_4da0f2fd_4_k_cu_de29bb5b_27844cuda3std3__48in_placeE:
	.zero		1
	.type		_ZN39_INTERNAL_4da0f2fd_4_k_cu_de29bb5b_27844cuda3std6ranges3__45__cpo9iter_moveE,@object
	.size		_ZN39_INTERNAL_4da0f2fd_4_k_cu_de29bb5b_27844cuda3std6ranges3__45__cpo9iter_moveE,(_ZN39_INTERNAL_4da0f2fd_4_k_cu_de29bb5b_27844cuda3std3__45__cpo5beginE - _ZN39_INTERNAL_4da0f2fd_4_k_cu_de29bb5b_27844cuda3std6ranges3__45__cpo9iter_moveE)
_ZN39_INTERNAL_4da0f2fd_4_k_cu_de29bb5b_27844cuda3std6ranges3__45__cpo9iter_moveE:
	.zero		1
	.type		_ZN39_INTERNAL_4da0f2fd_4_k_cu_de29bb5b_27844cuda3std3__45__cpo5beginE,@object
	.size		_ZN39_INTERNAL_4da0f2fd_4_k_cu_de29bb5b_27844cuda3std3__45__cpo5beginE,(_ZN39_INTERNAL_4da0f2fd_4_k_cu_de29bb5b_27844cuda3std3__441_GLOBAL__N__4da0f2fd_4_k_cu_de29bb5b_27846ignoreE - _ZN39_INTERNAL_4da0f2fd_4_k_cu_de29bb5b_27844cuda3std3__45__cpo5beginE)
_ZN39_INTERNAL_4da0f2fd_4_k_cu_de29bb5b_27844cuda3std3__45__cpo5beginE:
	.zero		1
	.type		_ZN39_INTERNAL_4da0f2fd_4_k_cu_de29bb5b_27844cuda3std3__441_GLOBAL__N__4da0f2fd_4_k_cu_de29bb5b_27846ignoreE,@object
	.size		_ZN39_INTERNAL_4da0f2fd_4_k_cu_de29bb5b_27844cuda3std3__441_GLOBAL__N__4da0f2fd_4_k_cu_de29bb5b_27846ignoreE,(_ZN39_INTERNAL_4da0f2fd_4_k_cu_de29bb5b_27844cute7productE - _ZN39_INTERNAL_4da0f2fd_4_k_cu_de29bb5b_27844cuda3std3__441_GLOBAL__N__4da0f2fd_4_k_cu_de29bb5b_27846ignoreE)
_ZN39_INTERNAL_4da0f2fd_4_k_cu_de29bb5b_27844cuda3std3__441_GLOBAL__N__4da0f2fd_4_k_cu_de29bb5b_27846ignoreE:
	.zero		1
	.type		_ZN39_INTERNAL_4da0f2fd_4_k_cu_de29bb5b_27844cute7productE,@object
	.size		_ZN39_INTERNAL_4da0f2fd_4_k_cu_de29bb5b_27844cute7productE,(_ZN39_INTERNAL_4da0f2fd_4_k_cu_de29bb5b_27844cuda3std3__45__cpo3endE - _ZN39_INTERNAL_4da0f2fd_4_k_cu_de29bb5b_27844cute7productE)
_ZN39_INTERNAL_4da0f2fd_4_k_cu_de29bb5b_27844cute7productE:
	.zero		1
	.type		_ZN39_INTERNAL_4da0f2fd_4_k_cu_de29bb5b_27844cuda3std3__45__cpo3endE,@object
	.size		_ZN39_INTERNAL_4da0f2fd_4_k_cu_de29bb5b_27844cuda3std3__45__cpo3endE,(_ZN39_INTERNAL_4da0f2fd_4_k_cu_de29bb5b_27844cuda3std3__419piecewise_constructE - _ZN39_INTERNAL_4da0f2fd_4_k_cu_de29bb5b_27844cuda3std3__45__cpo3endE)
_ZN39_INTERNAL_4da0f2fd_4_k_cu_de29bb5b_27844cuda3std3__45__cpo3endE:
	.zero		1
	.type		_ZN39_INTERNAL_4da0f2fd_4_k_cu_de29bb5b_27844cuda3std3__419piecewise_constructE,@object
	.size		_ZN39_INTERNAL_4da0f2fd_4_k_cu_de29bb5b_27844cuda3std3__419piecewise_constructE,(_ZN39_INTERNAL_4da0f2fd_4_k_cu_de29bb5b_27844cuda3std3__45__cpo4cendE - _ZN39_INTERNAL_4da0f2fd_4_k_cu_de29bb5b_27844cuda3std3__419piecewise_constructE)
_ZN39_INTERNAL_4da0f2fd_4_k_cu_de29bb5b_27844cuda3std3__419piecewise_constructE:
	.zero		1
	.type		_ZN39_INTERNAL_4da0f2fd_4_k_cu_de29bb5b_27844cuda3std3__45__cpo4cendE,@object
	.size		_ZN39_INTERNAL_4da0f2fd_4_k_cu_de29bb5b_27844cuda3std3__45__cpo4cendE,(_ZN39_INTERNAL_4da0f2fd_4_k_cu_de29bb5b_27844cuda3std6ranges3__45__cpo4swapE - _ZN39_INTERNAL_4da0f2fd_4_k_cu_de29bb5b_27844cuda3std3__45__cpo4cendE)
_ZN39_INTERNAL_4da0f2fd_4_k_cu_de29bb5b_27844cuda3std3__45__cpo4cendE:
	.zero		1
	.type		_ZN39_INTERNAL_4da0f2fd_4_k_cu_de29bb5b_27844cuda3std6ranges3__45__cpo4swapE,@object
	.size		_ZN39_INTERNAL_4da0f2fd_4_k_cu_de29bb5b_27844cuda3std6ranges3__45__cpo4swapE,(.L_7 - _ZN39_INTERNAL_4da0f2fd_4_k_cu_de29bb5b_27844cuda3std6ranges3__45__cpo4swapE)
_ZN39_INTERNAL_4da0f2fd_4_k_cu_de29bb5b_27844cuda3std6ranges3__45__cpo4swapE:
	.zero		1
.L_7:


//--------------------- .nv.constant0._ZN7cutlass13device_kernelINS_4conv6kernel13ConvUniversalINS1_16ConvProblemShapeILNS1_8OperatorE0ELi3EEENS1_10collective14CollectiveConvINS1_46MainloopSm90TmaGmmaWarpSpecializedImplicitGemmILS5_0ELi28ELi3EN4cute5tupleIJNSA_1CILi1EEESD_SD_EEENS1_36KernelImplicitTmaWarpSpecializedSm90ELi1EEENSB_IJNSC_ILi128EEESH_NSB_IJNSC_ILi32EEEEEEEEENS_12float_e4m3_tESL_NSA_8TiledMMAINSA_8MMA_AtomIJNSA_4SM904GMMA31MMA_64x128x32_F32E4M3E4M3_SS_TNILNSP_7ScaleInE1ELSR_1EEEEEENSA_6LayoutISE_NSB_IJNSC_ILi0EEESV_SV_EEEEENSB_IJNSA_10UnderscoreESY_SY_EEEEENS7_6detail26Sm90ImplicitGemmTileTraitsINSA_20SM90_TMA_LOAD_IM2COLENSA_14ComposedLayoutINSA_7SwizzleILi1ELi4ELi3EEENSA_18smem_ptr_flag_bitsILi8EEENSU_INSB_IJNSB_IJNSC_ILi8EEENSC_ILi16EEEEEENSB_IJSI_SD_EEENSB_IJSD_NSC_ILi28EEEEEEEEENSB_IJNSB_IJSI_NSC_ILi256EEEEEENSB_IJSD_SV_EEENSB_IJSV_NSC_ILi4096EEEEEEEEEEEEEvEENS12_INSA_13SM90_TMA_LOADES1N_vEEEENS_8epilogue10collective6detail29Sm90TmaWarpSpecializedAdapterINS1T_15DefaultEpilogueISL_NSB_IJNSB_IJllllEEESD_SV_EEES1Y_NS1S_6thread17LinearCombinationISL_Li1EffLNS1Z_9ScaleType4KindE0ELNS_15FloatRoundStyleE2ESL_EENS_4gemm15EpilogueDefaultEEEEEvvEEEEvNT_6ParamsE --------------------------
	.section	.nv.constant0._ZN7cutlass13device_kernelINS_4conv6kernel13ConvUniversalINS1_16ConvProblemShapeILNS1_8OperatorE0ELi3EEENS1_10collective14CollectiveConvINS1_46MainloopSm90TmaGmmaWarpSpecializedImplicitGemmILS5_0ELi28ELi3EN4cute5tupleIJNSA_1CILi1EEESD_SD_EEENS1_36KernelImplicitTmaWarpSpecializedSm90ELi1EEENSB_IJNSC_ILi128EEESH_NSB_IJNSC_ILi32EEEEEEEEENS_12float_e4m3_tESL_NSA_8TiledMMAINSA_8MMA_AtomIJNSA_4SM904GMMA31MMA_64x128x32_F32E4M3E4M3_SS_TNILNSP_7ScaleInE1ELSR_1EEEEEENSA_6LayoutISE_NSB_IJNSC_ILi0EEESV_SV_EEEEENSB_IJNSA_10UnderscoreESY_SY_EEEEENS7_6detail26Sm90ImplicitGemmTileTraitsINSA_20SM90_TMA_LOAD_IM2COLENSA_14ComposedLayoutINSA_7SwizzleILi1ELi4ELi3EEENSA_18smem_ptr_flag_bitsILi8EEENSU_INSB_IJNSB_IJNSC_ILi8EEENSC_ILi16EEEEEENSB_IJSI_SD_EEENSB_IJSD_NSC_ILi28EEEEEEEEENSB_IJNSB_IJSI_NSC_ILi256EEEEEENSB_IJSD_SV_EEENSB_IJSV_NSC_ILi4096EEEEEEEEEEEEEvEENS12_INSA_13SM90_TMA_LOADES1N_vEEEENS_8epilogue10collective6detail29Sm90TmaWarpSpecializedAdapterINS1T_15DefaultEpilogueISL_NSB_IJNSB_IJllllEEESD_SV_EEES1Y_NS1S_6thread17LinearCombinationISL_Li1EffLNS1Z_9ScaleType4KindE0ELNS_15FloatRoundStyleE2ESL_EENS_4gemm15EpilogueDefaultEEEEEvvEEEEvNT_6ParamsE,"a",@progbits
	.sectionflags	@""
	.align	4
.nv.constant0._ZN7cutlass13device_kernelINS_4conv6kernel13ConvUniversalINS1_16ConvProblemShapeILNS1_8OperatorE0ELi3EEENS1_10collective14CollectiveConvINS1_46MainloopSm90TmaGmmaWarpSpecializedImplicitGemmILS5_0ELi28ELi3EN4cute5tupleIJNSA_1CILi1EEESD_SD_EEENS1_36KernelImplicitTmaWarpSpecializedSm90ELi1EEENSB_IJNSC_ILi128EEESH_NSB_IJNSC_ILi32EEEEEEEEENS_12float_e4m3_tESL_NSA_8TiledMMAINSA_8MMA_AtomIJNSA_4SM904GMMA31MMA_64x128x32_F32E4M3E4M3_SS_TNILNSP_7ScaleInE1ELSR_1EEEEEENSA_6LayoutISE_NSB_IJNSC_ILi0EEESV_SV_EEEEENSB_IJNSA_10UnderscoreESY_SY_EEEEENS7_6detail26Sm90ImplicitGemmTileTraitsINSA_20SM90_TMA_LOAD_IM2COLENSA_14ComposedLayoutINSA_7SwizzleILi1ELi4ELi3EEENSA_18smem_ptr_flag_bitsILi8EEENSU_INSB_IJNSB_IJNSC_ILi8EEENSC_ILi16EEEEEENSB_IJSI_SD_EEENSB_IJSD_NSC_ILi28EEEEEEEEENSB_IJNSB_IJSI_NSC_ILi256EEEEEENSB_IJSD_SV_EEENSB_IJSV_NSC_ILi4096EEEEEEEEEEEEEvEENS12_INSA_13SM90_TMA_LOADES1N_vEEEENS_8epilogue10collective6detail29Sm90TmaWarpSpecializedAdapterINS1T_15DefaultEpilogueISL_NSB_IJNSB_IJllllEEESD_SV_EEES1Y_NS1S_6thread17LinearCombinationISL_Li1EffLNS1Z_9ScaleType4KindE0ELNS_15FloatRoundStyleE2ESL_EENS_4gemm15EpilogueDefaultEEEEEvvEEEEvNT_6ParamsE:
	.zero		1664


//--------------------- SYMBOLS --------------------------

	.type		.nv.reservedSmem.offset0,@object
	.size		.nv.reservedSmem.offset0,0x4
